	.target	sm_100a

	.elftype	@"ET_EXEC"


//--------------------- .note.nv.tkinfo           --------------------------
	.section	.note.nv.tkinfo,"",@"SHT_NOTE"
	.sectionflags	@"SHF_NOTE_NV_TKINFO"
	.tkinfo
        /*0018*/ 	.word	0x00000002
        /*0030*/ 	.string	""
        /*0030*/ 	.string	"ptxas"
        /*0030*/ 	.string	"Cuda compilation tools, release 13.0, V13.0.88"
        /*0030*/ 	.string	"Build cuda_13.0.r13.0/compiler.36424714_0"
        /*0030*/ 	.string	"-arch sm_100a -m 64 "



//--------------------- .note.nv.cuinfo           --------------------------
	.section	.note.nv.cuinfo,"",@"SHT_NOTE"
	.sectionflags	@"SHF_NOTE_NV_CUINFO"
        /*0018*/ 	.short	0x0002
        /*001a*/ 	.short	0x0064
        /*001c*/ 	.short	0x0082
	.zero		2


//--------------------- .nv.info                  --------------------------
	.section	.nv.info,"",@"SHT_CUDA_INFO"
	.align	4


	//----- nvinfo : EIATTR_REGCOUNT
	.align		4
        /*0000*/ 	.byte	0x04, 0x2f
        /*0002*/ 	.short	(.L_19 - .L_18)
	.align		4
.L_18:
        /*0004*/ 	.word	index@(_ZN7cutlass13device_kernelINS_4gemm6kernel13GemmUniversalIN4cute5tupleIJiiiiEEENS1_10collective13CollectiveMmaINS1_46MainloopSm100TmaUmmaWarpSpecializedBlockScaledILi7ELi2ELi2ENS5_IJNS4_1CILi1EEENSA_ILi8EEESB_EEEEENS5_IJNSA_ILi128EEENSA_ILi64EEENSA_ILi256EEEEEENS5_IJNS_12float_e2m1_tENS_13float_ue4m3_tEEEENS5_IJNS5_IJlSB_lEEENS4_6LayoutINS5_IJNS5_IJNS5_IJNSA_ILi32EEENSA_ILi4EEEEEEiEEENS5_IJNS5_IJNSA_ILi16EEESP_EEEiEEENS5_IJSB_iEEEEEENS5_IJSU_NS5_IJNS5_IJNSA_ILi0EEESB_EEENSA_ILi512EEEEEENS5_IJSX_iEEEEEEEEEEESL_S14_NS4_8TiledMMAINS4_8MMA_AtomIJNS4_17SM100_MMA_MXF4_SSISJ_SJ_fSK_Li128ELi64ELi16ELNS4_4UMMA5MajorE0ELS19_0ELNS18_7ScaleInE0ELS1A_0EEEEEENSN_INS5_IJSB_SB_SB_EEENS5_IJSX_SX_SX_EEEEENS5_IJNS4_10UnderscoreES1G_S1G_EEEEENS5_IJNS4_23SM90_TMA_LOAD_MULTICASTES1J_EEENS5_IJNS4_14ComposedLayoutINS4_7SwizzleILi3ELi4ELi3EEENS4_18smem_ptr_flag_bitsILi4EEENSN_INS5_IJSC_SH_EEENS5_IJSH_SB_EEEEEEENSN_INS5_IJNS5_IJNS5_IJSQ_SB_EEEST_EEESB_NS5_IJSB_SP_EEEEEENS5_IJNS5_IJNS5_IJST_SZ_EEESY_EEESX_NS5_IJSP_SZ_EEEEEEEEEEEvNS4_8identityENS5_IJNS4_13SM90_TMA_LOADES25_EEES23_vS24_EENS_8epilogue10collective18CollectiveEpilogueINS28_23Sm100TmaWarpSpecializedILi3ELi2ELi32ELb1ELb0EEEJSI_NS5_IJNSN_ISF_SB_EENSN_ISO_SB_EEEEENS_10bfloat16_tESM_S2G_SM_NS28_6fusion15FusionCallbacksIS2C_NS2H_17LinearCombinationIS2G_fS2G_fLNS_15FloatRoundStyleE2EEESI_S2F_JEEENS4_5SM1004TMEM4LOAD26SM100_TMEM_LOAD_32dp32b32xES25_NS1L_INS1M_ILi2ELi4ELi3EEENS1O_ILi16EEENSN_INS5_IJSC_SO_EEENS5_IJSO_SB_EEEEEEENS4_39AutoVectorizingCopyWithAssumedAlignmentILi128EEENS4_14SM90_TMA_STOREES2W_S2Y_S2Y_EEEvvEEEEvNT_6ParamsE)
        /*0008*/ 	.word	0x0000006f


	//----- nvinfo : EIATTR_FRAME_SIZE
	.align		4
.L_19:
        /*000c*/ 	.byte	0x04, 0x11
        /*000e*/ 	.short	(.L_21 - .L_20)
	.align		4
.L_20:
        /*0010*/ 	.word	index@($__internal_2_$__cuda_sm10x_tcgen05_guardrail_trap_unallocated_columns_being_dealloced)
        /*0014*/ 	.word	0x00000000


	//----- nvinfo : EIATTR_FRAME_SIZE
	.align		4
.L_21:
        /*0018*/ 	.byte	0x04, 0x11
        /*001a*/ 	.short	(.L_23 - .L_22)
	.align		4
.L_22:
        /*001c*/ 	.word	index@($__internal_1_$__cuda_sm10x_tcgen05_guardrail_trap_phase_invalid_during_alloc)
        /*0020*/ 	.word	0x00000000


	//----- nvinfo : EIATTR_FRAME_SIZE
	.align		4
.L_23:
        /*0024*/ 	.byte	0x04, 0x11
        /*0026*/ 	.short	(.L_25 - .L_24)
	.align		4
.L_24:
        /*0028*/ 	.word	index@($__internal_0_$__cuda_sm10x_tcgen05_guardrail_trap_col_being_dealloced_not_returned_by_alloc)
        /*002c*/ 	.word	0x00000000


	//----- nvinfo : EIATTR_FRAME_SIZE
	.align		4
.L_25:
        /*0030*/ 	.byte	0x04, 0x11
        /*0032*/ 	.short	(.L_27 - .L_26)
	.align		4
.L_26:
        /*0034*/ 	.word	index@(_ZN7cutlass13device_kernelINS_4gemm6kernel13GemmUniversalIN4cute5tupleIJiiiiEEENS1_10collective13CollectiveMmaINS1_46MainloopSm100TmaUmmaWarpSpecializedBlockScaledILi7ELi2ELi2ENS5_IJNS4_1CILi1EEENSA_ILi8EEESB_EEEEENS5_IJNSA_ILi128EEENSA_ILi64EEENSA_ILi256EEEEEENS5_IJNS_12float_e2m1_tENS_13float_ue4m3_tEEEENS5_IJNS5_IJlSB_lEEENS4_6LayoutINS5_IJNS5_IJNS5_IJNSA_ILi32EEENSA_ILi4EEEEEEiEEENS5_IJNS5_IJNSA_ILi16EEESP_EEEiEEENS5_IJSB_iEEEEEENS5_IJSU_NS5_IJNS5_IJNSA_ILi0EEESB_EEENSA_ILi512EEEEEENS5_IJSX_iEEEEEEEEEEESL_S14_NS4_8TiledMMAINS4_8MMA_AtomIJNS4_17SM100_MMA_MXF4_SSISJ_SJ_fSK_Li128ELi64ELi16ELNS4_4UMMA5MajorE0ELS19_0ELNS18_7ScaleInE0ELS1A_0EEEEEENSN_INS5_IJSB_SB_SB_EEENS5_IJSX_SX_SX_EEEEENS5_IJNS4_10UnderscoreES1G_S1G_EEEEENS5_IJNS4_23SM90_TMA_LOAD_MULTICASTES1J_EEENS5_IJNS4_14ComposedLayoutINS4_7SwizzleILi3ELi4ELi3EEENS4_18smem_ptr_flag_bitsILi4EEENSN_INS5_IJSC_SH_EEENS5_IJSH_SB_EEEEEEENSN_INS5_IJNS5_IJNS5_IJSQ_SB_EEEST_EEESB_NS5_IJSB_SP_EEEEEENS5_IJNS5_IJNS5_IJST_SZ_EEESY_EEESX_NS5_IJSP_SZ_EEEEEEEEEEEvNS4_8identityENS5_IJNS4_13SM90_TMA_LOADES25_EEES23_vS24_EENS_8epilogue10collective18CollectiveEpilogueINS28_23Sm100TmaWarpSpecializedILi3ELi2ELi32ELb1ELb0EEEJSI_NS5_IJNSN_ISF_SB_EENSN_ISO_SB_EEEEENS_10bfloat16_tESM_S2G_SM_NS28_6fusion15FusionCallbacksIS2C_NS2H_17LinearCombinationIS2G_fS2G_fLNS_15FloatRoundStyleE2EEESI_S2F_JEEENS4_5SM1004TMEM4LOAD26SM100_TMEM_LOAD_32dp32b32xES25_NS1L_INS1M_ILi2ELi4ELi3EEENS1O_ILi16EEENSN_INS5_IJSC_SO_EEENS5_IJSO_SB_EEEEEEENS4_39AutoVectorizingCopyWithAssumedAlignmentILi128EEENS4_14SM90_TMA_STOREES2W_S2Y_S2Y_EEEvvEEEEvNT_6ParamsE)
        /*0038*/ 	.word	0x00000000


	//----- nvinfo : EIATTR_MIN_STACK_SIZE
	.align		4
.L_27:
        /*003c*/ 	.byte	0x04, 0x12
        /*003e*/ 	.short	(.L_29 - .L_28)
	.align		4
.L_28:
        /*0040*/ 	.word	index@(_ZN7cutlass13device_kernelINS_4gemm6kernel13GemmUniversalIN4cute5tupleIJiiiiEEENS1_10collective13CollectiveMmaINS1_46MainloopSm100TmaUmmaWarpSpecializedBlockScaledILi7ELi2ELi2ENS5_IJNS4_1CILi1EEENSA_ILi8EEESB_EEEEENS5_IJNSA_ILi128EEENSA_ILi64EEENSA_ILi256EEEEEENS5_IJNS_12float_e2m1_tENS_13float_ue4m3_tEEEENS5_IJNS5_IJlSB_lEEENS4_6LayoutINS5_IJNS5_IJNS5_IJNSA_ILi32EEENSA_ILi4EEEEEEiEEENS5_IJNS5_IJNSA_ILi16EEESP_EEEiEEENS5_IJSB_iEEEEEENS5_IJSU_NS5_IJNS5_IJNSA_ILi0EEESB_EEENSA_ILi512EEEEEENS5_IJSX_iEEEEEEEEEEESL_S14_NS4_8TiledMMAINS4_8MMA_AtomIJNS4_17SM100_MMA_MXF4_SSISJ_SJ_fSK_Li128ELi64ELi16ELNS4_4UMMA5MajorE0ELS19_0ELNS18_7ScaleInE0ELS1A_0EEEEEENSN_INS5_IJSB_SB_SB_EEENS5_IJSX_SX_SX_EEEEENS5_IJNS4_10UnderscoreES1G_S1G_EEEEENS5_IJNS4_23SM90_TMA_LOAD_MULTICASTES1J_EEENS5_IJNS4_14ComposedLayoutINS4_7SwizzleILi3ELi4ELi3EEENS4_18smem_ptr_flag_bitsILi4EEENSN_INS5_IJSC_SH_EEENS5_IJSH_SB_EEEEEEENSN_INS5_IJNS5_IJNS5_IJSQ_SB_EEEST_EEESB_NS5_IJSB_SP_EEEEEENS5_IJNS5_IJNS5_IJST_SZ_EEESY_EEESX_NS5_IJSP_SZ_EEEEEEEEEEEvNS4_8identityENS5_IJNS4_13SM90_TMA_LOADES25_EEES23_vS24_EENS_8epilogue10collective18CollectiveEpilogueINS28_23Sm100TmaWarpSpecializedILi3ELi2ELi32ELb1ELb0EEEJSI_NS5_IJNSN_ISF_SB_EENSN_ISO_SB_EEEEENS_10bfloat16_tESM_S2G_SM_NS28_6fusion15FusionCallbacksIS2C_NS2H_17LinearCombinationIS2G_fS2G_fLNS_15FloatRoundStyleE2EEESI_S2F_JEEENS4_5SM1004TMEM4LOAD26SM100_TMEM_LOAD_32dp32b32xES25_NS1L_INS1M_ILi2ELi4ELi3EEENS1O_ILi16EEENSN_INS5_IJSC_SO_EEENS5_IJSO_SB_EEEEEEENS4_39AutoVectorizingCopyWithAssumedAlignmentILi128EEENS4_14SM90_TMA_STOREES2W_S2Y_S2Y_EEEvvEEEEvNT_6ParamsE)
        /*0044*/ 	.word	0x00000000
.L_29:


//--------------------- .nv.compat                --------------------------
	.section	.nv.compat,"",@"SHT_CUDA_COMPAT_INFO"
	.align	4
        /*0000*/ 	.byte	0x02, 0x09, 0x01, 0x00, 0x02, 0x02, 0x02, 0x00, 0x02, 0x05, 0x05, 0x00, 0x03, 0x07, 0x01, 0x01
        /*0010*/ 	.byte	0x02, 0x03, 0x01, 0x00, 0x02, 0x06, 0x01, 0x00, 0x04, 0x0b, 0x08, 0x00, 0x09, 0x00, 0x00, 0x00
        /*0020*/ 	.byte	0x00, 0x00, 0x00, 0x00


//--------------------- .nv.info._ZN7cutlass13device_kernelINS_4gemm6kernel13GemmUniversalIN4cute5tupleIJiiiiEEENS1_10collective13CollectiveMmaINS1_46MainloopSm100TmaUmmaWarpSpecializedBlockScaledILi7ELi2ELi2ENS5_IJNS4_1CILi1EEENSA_ILi8EEESB_EEEEENS5_IJNSA_ILi128EEENSA_ILi64EEENSA_ILi256EEEEEENS5_IJNS_12float_e2m1_tENS_13float_ue4m3_tEEEENS5_IJNS5_IJlSB_lEEENS4_6LayoutINS5_IJNS5_IJNS5_IJNSA_ILi32EEENSA_ILi4EEEEEEiEEENS5_IJNS5_IJNSA_ILi16EEESP_EEEiEEENS5_IJSB_iEEEEEENS5_IJSU_NS5_IJNS5_IJNSA_ILi0EEESB_EEENSA_ILi512EEEEEENS5_IJSX_iEEEEEEEEEEESL_S14_NS4_8TiledMMAINS4_8MMA_AtomIJNS4_17SM100_MMA_MXF4_SSISJ_SJ_fSK_Li128ELi64ELi16ELNS4_4UMMA5MajorE0ELS19_0ELNS18_7ScaleInE0ELS1A_0EEEEEENSN_INS5_IJSB_SB_SB_EEENS5_IJSX_SX_SX_EEEEENS5_IJNS4_10UnderscoreES1G_S1G_EEEEENS5_IJNS4_23SM90_TMA_LOAD_MULTICASTES1J_EEENS5_IJNS4_14ComposedLayoutINS4_7SwizzleILi3ELi4ELi3EEENS4_18smem_ptr_flag_bitsILi4EEENSN_INS5_IJSC_SH_EEENS5_IJSH_SB_EEEEEEENSN_INS5_IJNS5_IJNS5_IJSQ_SB_EEEST_EEESB_NS5_IJSB_SP_EEEEEENS5_IJNS5_IJNS5_IJST_SZ_EEESY_EEESX_NS5_IJSP_SZ_EEEEEEEEEEEvNS4_8identityENS5_IJNS4_13SM90_TMA_LOADES25_EEES23_vS24_EENS_8epilogue10collective18CollectiveEpilogueINS28_23Sm100TmaWarpSpecializedILi3ELi2ELi32ELb1ELb0EEEJSI_NS5_IJNSN_ISF_SB_EENSN_ISO_SB_EEEEENS_10bfloat16_tESM_S2G_SM_NS28_6fusion15FusionCallbacksIS2C_NS2H_17LinearCombinationIS2G_fS2G_fLNS_15FloatRoundStyleE2EEESI_S2F_JEEENS4_5SM1004TMEM4LOAD26SM100_TMEM_LOAD_32dp32b32xES25_NS1L_INS1M_ILi2ELi4ELi3EEENS1O_ILi16EEENSN_INS5_IJSC_SO_EEENS5_IJSO_SB_EEEEEEENS4_39AutoVectorizingCopyWithAssumedAlignmentILi128EEENS4_14SM90_TMA_STOREES2W_S2Y_S2Y_EEEvvEEEEvNT_6ParamsE --------------------------
	.section	.nv.info._ZN7cutlass13device_kernelINS_4gemm6kernel13GemmUniversalIN4cute5tupleIJiiiiEEENS1_10collective13CollectiveMmaINS1_46MainloopSm100TmaUmmaWarpSpecializedBlockScaledILi7ELi2ELi2ENS5_IJNS4_1CILi1EEENSA_ILi8EEESB_EEEEENS5_IJNSA_ILi128EEENSA_ILi64EEENSA_ILi256EEEEEENS5_IJNS_12float_e2m1_tENS_13float_ue4m3_tEEEENS5_IJNS5_IJlSB_lEEENS4_6LayoutINS5_IJNS5_IJNS5_IJNSA_ILi32EEENSA_ILi4EEEEEEiEEENS5_IJNS5_IJNSA_ILi16EEESP_EEEiEEENS5_IJSB_iEEEEEENS5_IJSU_NS5_IJNS5_IJNSA_ILi0EEESB_EEENSA_ILi512EEEEEENS5_IJSX_iEEEEEEEEEEESL_S14_NS4_8TiledMMAINS4_8MMA_AtomIJNS4_17SM100_MMA_MXF4_SSISJ_SJ_fSK_Li128ELi64ELi16ELNS4_4UMMA5MajorE0ELS19_0ELNS18_7ScaleInE0ELS1A_0EEEEEENSN_INS5_IJSB_SB_SB_EEENS5_IJSX_SX_SX_EEEEENS5_IJNS4_10UnderscoreES1G_S1G_EEEEENS5_IJNS4_23SM90_TMA_LOAD_MULTICASTES1J_EEENS5_IJNS4_14ComposedLayoutINS4_7SwizzleILi3ELi4ELi3EEENS4_18smem_ptr_flag_bitsILi4EEENSN_INS5_IJSC_SH_EEENS5_IJSH_SB_EEEEEEENSN_INS5_IJNS5_IJNS5_IJSQ_SB_EEEST_EEESB_NS5_IJSB_SP_EEEEEENS5_IJNS5_IJNS5_IJST_SZ_EEESY_EEESX_NS5_IJSP_SZ_EEEEEEEEEEEvNS4_8identityENS5_IJNS4_13SM90_TMA_LOADES25_EEES23_vS24_EENS_8epilogue10collective18CollectiveEpilogueINS28_23Sm100TmaWarpSpecializedILi3ELi2ELi32ELb1ELb0EEEJSI_NS5_IJNSN_ISF_SB_EENSN_ISO_SB_EEEEENS_10bfloat16_tESM_S2G_SM_NS28_6fusion15FusionCallbacksIS2C_NS2H_17LinearCombinationIS2G_fS2G_fLNS_15FloatRoundStyleE2EEESI_S2F_JEEENS4_5SM1004TMEM4LOAD26SM100_TMEM_LOAD_32dp32b32xES25_NS1L_INS1M_ILi2ELi4ELi3EEENS1O_ILi16EEENSN_INS5_IJSC_SO_EEENS5_IJSO_SB_EEEEEEENS4_39AutoVectorizingCopyWithAssumedAlignmentILi128EEENS4_14SM90_TMA_STOREES2W_S2Y_S2Y_EEEvvEEEEvNT_6ParamsE,"",@"SHT_CUDA_INFO"
	.sectionflags	@""
	.align	4


	//----- nvinfo : EIATTR_CUDA_API_VERSION
	.align		4
        /*0000*/ 	.byte	0x04, 0x37
        /*0002*/ 	.short	(.L_31 - .L_30)
.L_30:
        /*0004*/ 	.word	0x00000082


	//----- nvinfo : EIATTR_KPARAM_INFO
	.align		4
.L_31:
        /*0008*/ 	.byte	0x04, 0x17
        /*000a*/ 	.short	(.L_33 - .L_32)
.L_32:
        /*000c*/ 	.word	0x00000000
        /*0010*/ 	.short	0x0000
        /*0012*/ 	.short	0x0000
        /*0014*/ 	.byte	0x00, 0xf0, 0x01, 0x30


	//----- nvinfo : EIATTR_AT_ENTRY_FRAGMENTS
	.align		4
.L_33:
        /*0018*/ 	.byte	0x04, 0x4f
        /*001a*/ 	.short	(.L_35 - .L_34)


	//   ....[0]....
.L_34:
        /*001c*/ 	.word	0x00000006


	//----- nvinfo : EIATTR_RESERVED_SMEM_USED
	.align		4
.L_35:
        /*0020*/ 	.byte	0x01, 0x41
	.zero		2


	//----- nvinfo : EIATTR_SPARSE_MMA_MASK
	.align		4
        /*0024*/ 	.byte	0x03, 0x50
        /*0026*/ 	.short	0x0000


	//----- nvinfo : EIATTR_TCGEN05_1CTA_USED
	.align		4
        /*0028*/ 	.byte	0x01, 0x51
	.zero		2


	//----- nvinfo : EIATTR_MAXREG_COUNT
	.align		4
        /*002c*/ 	.byte	0x03, 0x1b
        /*002e*/ 	.short	0x00ff


	//----- nvinfo : EIATTR_NUM_BARRIERS
	.align		4
        /*0030*/ 	.byte	0x02, 0x4c
        /*0032*/ 	.byte	0x07
	.zero		1


	//----- nvinfo : EIATTR_EXTERNS
	.align		4
        /*0034*/ 	.byte	0x04, 0x0f
        /*0036*/ 	.short	(.L_37 - .L_36)


	//   ....[0]....
	.align		4
.L_36:
        /*0038*/ 	.word	index@(__assertfail)


	//----- nvinfo : EIATTR_MERCURY_ISA_VERSION
	.align		4
.L_37:
        /*003c*/ 	.byte	0x03, 0x5f
        /*003e*/ 	.short	0x0101


	//----- nvinfo : EIATTR_INT_WARP_WIDE_INSTR_OFFSETS
	.align		4
        /*0040*/ 	.byte	0x04, 0x31
        /*0042*/ 	.short	(.L_39 - .L_38)


	//   ....[0]....
.L_38:
        /*0044*/ 	.word	0x00002550


	//   ....[1]....
        /*0048*/ 	.word	0x00004930


	//   ....[2]....
        /*004c*/ 	.word	0x00004960


	//   ....[3]....
        /*0050*/ 	.word	0x000049b0


	//   ....[4]....
        /*0054*/ 	.word	0x00005250


	//   ....[5]....
        /*0058*/ 	.word	0x000052c0


	//   ....[6]....
        /*005c*/ 	.word	0x00005530


	//   ....[7]....
        /*0060*/ 	.word	0x000056a0


	//----- nvinfo : EIATTR_COOP_GROUP_MASK_REGIDS
	.align		4
.L_39:
        /*0064*/ 	.byte	0x04, 0x29
        /*0066*/ 	.short	(.L_41 - .L_40)


	//   ....[0]....
.L_40:
        /*0068*/ 	.word	0xffffffff


	//   ....[1]....
        /*006c*/ 	.word	0xffffffff


	//   ....[2]....
        /*0070*/ 	.word	0xffffffff


	//   ....[3]....
        /*0074*/ 	.word	0xffffffff


	//   ....[4]....
        /*0078*/ 	.word	0xffffffff


	//   ....[5]....
        /*007c*/ 	.word	0xffffffff


	//   ....[6]....
        /*0080*/ 	.word	0xffffffff


	//   ....[7]....
        /*0084*/ 	.word	0xffffffff


	//   ....[8]....
        /*0088*/ 	.word	0xffffffff


	//   ....[9]....
        /*008c*/ 	.word	0xffffffff


	//   ....[10]....
        /*0090*/ 	.word	0xffffffff


	//   ....[11]....
        /*0094*/ 	.word	0xffffffff


	//   ....[12]....
        /*0098*/ 	.word	0xffffffff


	//   ....[13]....
        /*009c*/ 	.word	0xffffffff


	//----- nvinfo : EIATTR_COOP_GROUP_INSTR_OFFSETS
	.align		4
.L_41:
        /*00a0*/ 	.byte	0x04, 0x28
        /*00a2*/ 	.short	(.L_43 - .L_42)


	//   ....[0]....
.L_42:
        /*00a4*/ 	.word	0x00000090


	//   ....[1]....
        /*00a8*/ 	.word	0x00000530


	//   ....[2]....
        /*00ac*/ 	.word	0x00000740


	//   ....[3]....
        /*00b0*/ 	.word	0x000008c0


	//   ....[4]....
        /*00b4*/ 	.word	0x000009c0


	//   ....[5]....
        /*00b8*/ 	.word	0x00000b30


	//   ....[6]....
        /*00bc*/ 	.word	0x00000c90


	//   ....[7]....
        /*00c0*/ 	.word	0x00000e40


	//   ....[8]....
        /*00c4*/ 	.word	0x00002430


	//   ....[9]....
        /*00c8*/ 	.word	0x000033d0


	//   ....[10]....
        /*00cc*/ 	.word	0x000035e0


	//   ....[11]....
        /*00d0*/ 	.word	0x00003610


	//   ....[12]....
        /*00d4*/ 	.word	0x00004820


	//   ....[13]....
        /*00d8*/ 	.word	0x00004a50


	//----- nvinfo : EIATTR_VRC_CTA_INIT_COUNT
	.align		4
.L_43:
        /*00dc*/ 	.byte	0x02, 0x4a
        /*00de*/ 	.byte	0x80
	.zero		1


	//----- nvinfo : EIATTR_SYSCALL_OFFSETS
	.align		4
        /*00e0*/ 	.byte	0x04, 0x46
        /*00e2*/ 	.short	(.L_45 - .L_44)


	//   ....[0]....
.L_44:
        /*00e4*/ 	.word	0x00006210


	//   ....[1]....
        /*00e8*/ 	.word	0x00006300


	//   ....[2]....
        /*00ec*/ 	.word	0x00006b40


	//   ....[3]....
        /*00f0*/ 	.word	0x000077f0


	//----- nvinfo : EIATTR_MBARRIER_INSTR_OFFSETS
	.align		4
.L_45:
        /*00f4*/ 	.byte	0x04, 0x39
        /*00f6*/ 	.short	(.L_47 - .L_46)


	//   ....[0]....
.L_46:
        /*00f8*/ 	.word	0x00000650
        /*00fc*/ 	.word	0x000000ff
        /*0100*/ 	.word	0x00000000
        /*0104*/ 	.short	0x0100
        /*0106*/ 	.byte	0x06
	.zero		1


	//   ....[1]....
        /*0108*/ 	.word	0x00000660
        /*010c*/ 	.word	0x000000ff
        /*0110*/ 	.word	0x00000038
        /*0114*/ 	.short	0x0100
        /*0116*/ 	.byte	0x06
	.zero		1


	//   ....[2]....
        /*0118*/ 	.word	0x00000670
        /*011c*/ 	.word	0x000000ff
        /*0120*/ 	.word	0x00000008
        /*0124*/ 	.short	0x0100
        /*0126*/ 	.byte	0x06
	.zero		1


	//   ....[3]....
        /*0128*/ 	.word	0x00000680
        /*012c*/ 	.word	0x000000ff
        /*0130*/ 	.word	0x00000040
        /*0134*/ 	.short	0x0100
        /*0136*/ 	.byte	0x06
	.zero		1


	//   ....[4]....
        /*0138*/ 	.word	0x00000690
        /*013c*/ 	.word	0x000000ff
        /*0140*/ 	.word	0x00000010
        /*0144*/ 	.short	0x0100
        /*0146*/ 	.byte	0x06
	.zero		1


	//   ....[5]....
        /*0148*/ 	.word	0x000006a0
        /*014c*/ 	.word	0x000000ff
        /*0150*/ 	.word	0x00000048
        /*0154*/ 	.short	0x0100
        /*0156*/ 	.byte	0x06
	.zero		1


	//   ....[6]....
        /*0158*/ 	.word	0x000006b0
        /*015c*/ 	.word	0x000000ff
        /*0160*/ 	.word	0x00000018
        /*0164*/ 	.short	0x0100
        /*0166*/ 	.byte	0x06
	.zero		1


	//   ....[7]....
        /*0168*/ 	.word	0x000006c0
        /*016c*/ 	.word	0x000000ff
        /*0170*/ 	.word	0x00000050
        /*0174*/ 	.short	0x0100
        /*0176*/ 	.byte	0x06
	.zero		1


	//   ....[8]....
        /*0178*/ 	.word	0x000006d0
        /*017c*/ 	.word	0x000000ff
        /*0180*/ 	.word	0x00000020
        /*0184*/ 	.short	0x0100
        /*0186*/ 	.byte	0x06
	.zero		1


	//   ....[9]....
        /*0188*/ 	.word	0x000006e0
        /*018c*/ 	.word	0x000000ff
        /*0190*/ 	.word	0x00000058
        /*0194*/ 	.short	0x0100
        /*0196*/ 	.byte	0x06
	.zero		1


	//   ....[10]....
        /*0198*/ 	.word	0x000006f0
        /*019c*/ 	.word	0x000000ff
        /*01a0*/ 	.word	0x00000028
        /*01a4*/ 	.short	0x0100
        /*01a6*/ 	.byte	0x06
	.zero		1


	//   ....[11]....
        /*01a8*/ 	.word	0x00000700
        /*01ac*/ 	.word	0x000000ff
        /*01b0*/ 	.word	0x00000060
        /*01b4*/ 	.short	0x0100
        /*01b6*/ 	.byte	0x06
	.zero		1


	//   ....[12]....
        /*01b8*/ 	.word	0x00000710
        /*01bc*/ 	.word	0x000000ff
        /*01c0*/ 	.word	0x00000030
        /*01c4*/ 	.short	0x0100
        /*01c6*/ 	.byte	0x06
	.zero		1


	//   ....[13]....
        /*01c8*/ 	.word	0x00000720
        /*01cc*/ 	.word	0x000000ff
        /*01d0*/ 	.word	0x00000068
        /*01d4*/ 	.short	0x0100
        /*01d6*/ 	.byte	0x06
	.zero		1


	//   ....[14]....
        /*01d8*/ 	.word	0x00000850
        /*01dc*/ 	.word	0x000000ff
        /*01e0*/ 	.word	0x00000070
        /*01e4*/ 	.short	0x0100
        /*01e6*/ 	.byte	0x06
	.zero		1


	//   ....[15]....
        /*01e8*/ 	.word	0x00000860
        /*01ec*/ 	.word	0x000000ff
        /*01f0*/ 	.word	0x00000088
        /*01f4*/ 	.short	0x0100
        /*01f6*/ 	.byte	0x06
	.zero		1


	//   ....[16]....
        /*01f8*/ 	.word	0x00000870
        /*01fc*/ 	.word	0x000000ff
        /*0200*/ 	.word	0x00000078
        /*0204*/ 	.short	0x0100
        /*0206*/ 	.byte	0x06
	.zero		1


	//   ....[17]....
        /*0208*/ 	.word	0x00000880
        /*020c*/ 	.word	0x000000ff
        /*0210*/ 	.word	0x00000090
        /*0214*/ 	.short	0x0100
        /*0216*/ 	.byte	0x06
	.zero		1


	//   ....[18]....
        /*0218*/ 	.word	0x00000890
        /*021c*/ 	.word	0x000000ff
        /*0220*/ 	.word	0x00000080
        /*0224*/ 	.short	0x0100
        /*0226*/ 	.byte	0x06
	.zero		1


	//   ....[19]....
        /*0228*/ 	.word	0x000008a0
        /*022c*/ 	.word	0x000000ff
        /*0230*/ 	.word	0x00000098
        /*0234*/ 	.short	0x0100
        /*0236*/ 	.byte	0x06
	.zero		1


	//   ....[20]....
        /*0238*/ 	.word	0x00000990
        /*023c*/ 	.word	0x000000ff
        /*0240*/ 	.word	0x000000a0
        /*0244*/ 	.short	0x0100
        /*0246*/ 	.byte	0x05
	.zero		1


	//   ....[21]....
        /*0248*/ 	.word	0x000009a0
        /*024c*/ 	.word	0x000000ff
        /*0250*/ 	.word	0x000000a8
        /*0254*/ 	.short	0x0100
        /*0256*/ 	.byte	0x05
	.zero		1


	//   ....[22]....
        /*0258*/ 	.word	0x00000ae0
        /*025c*/ 	.word	0x000000ff
        /*0260*/ 	.word	0x000000b0
        /*0264*/ 	.short	0x0100
        /*0266*/ 	.byte	0x05
	.zero		1


	//   ....[23]....
        /*0268*/ 	.word	0x00000af0
        /*026c*/ 	.word	0x000000ff
        /*0270*/ 	.word	0x000000c0
        /*0274*/ 	.short	0x0100
        /*0276*/ 	.byte	0x05
	.zero		1


	//   ....[24]....
        /*0278*/ 	.word	0x00000b00
        /*027c*/ 	.word	0x000000ff
        /*0280*/ 	.word	0x000000b8
        /*0284*/ 	.short	0x0100
        /*0286*/ 	.byte	0x05
	.zero		1


	//   ....[25]....
        /*0288*/ 	.word	0x00000b10
        /*028c*/ 	.word	0x000000ff
        /*0290*/ 	.word	0x000000c8
        /*0294*/ 	.short	0x0100
        /*0296*/ 	.byte	0x05
	.zero		1


	//   ....[26]....
        /*0298*/ 	.word	0x00000c40
        /*029c*/ 	.word	0x000000ff
        /*02a0*/ 	.word	0x000000d0
        /*02a4*/ 	.short	0x0100
        /*02a6*/ 	.byte	0x06
	.zero		1


	//   ....[27]....
        /*02a8*/ 	.word	0x00000c50
        /*02ac*/ 	.word	0x000000ff
        /*02b0*/ 	.word	0x000000e0
        /*02b4*/ 	.short	0x0100
        /*02b6*/ 	.byte	0x06
	.zero		1


	//   ....[28]....
        /*02b8*/ 	.word	0x00000c60
        /*02bc*/ 	.word	0x000000ff
        /*02c0*/ 	.word	0x000000d8
        /*02c4*/ 	.short	0x0100
        /*02c6*/ 	.byte	0x06
	.zero		1


	//   ....[29]....
        /*02c8*/ 	.word	0x00000c70
        /*02cc*/ 	.word	0x000000ff
        /*02d0*/ 	.word	0x000000e8
        /*02d4*/ 	.short	0x0100
        /*02d6*/ 	.byte	0x06
	.zero		1


	//   ....[30]....
        /*02d8*/ 	.word	0x00000d60
        /*02dc*/ 	.word	0x000000ff
        /*02e0*/ 	.word	0x000000f0
        /*02e4*/ 	.short	0x0100
        /*02e6*/ 	.byte	0x05
	.zero		1


	//   ....[31]....
        /*02e8*/ 	.word	0x00000d70
        /*02ec*/ 	.word	0x000000ff
        /*02f0*/ 	.word	0x00000100
        /*02f4*/ 	.short	0x0100
        /*02f6*/ 	.byte	0x05
	.zero		1


	//   ....[32]....
        /*02f8*/ 	.word	0x00000d80
        /*02fc*/ 	.word	0x000000ff
        /*0300*/ 	.word	0x000000f8
        /*0304*/ 	.short	0x0100
        /*0306*/ 	.byte	0x05
	.zero		1


	//   ....[33]....
        /*0308*/ 	.word	0x00000d90
        /*030c*/ 	.word	0x000000ff
        /*0310*/ 	.word	0x00000108
        /*0314*/ 	.short	0x0100
        /*0316*/ 	.byte	0x05
	.zero		1


	//   ....[34]....
        /*0318*/ 	.word	0x000019c0
        /*031c*/ 	.word	0x00000002
        /*0320*/ 	.word	0x00000100
        /*0324*/ 	.short	0x010a
        /*0326*/ 	.byte	0xff
	.zero		1


	//   ....[35]....
        /*0328*/ 	.word	0x000019f0
        /*032c*/ 	.word	0x00000002
        /*0330*/ 	.word	0x000000f0
        /*0334*/ 	.short	0x0101
        /*0336*/ 	.byte	0xff
	.zero		1


	//   ....[36]....
        /*0338*/ 	.word	0x00001ad0
        /*033c*/ 	.word	0x000000ff
        /*0340*/ 	.word	0x00000038
        /*0344*/ 	.short	0x010a
        /*0346*/ 	.byte	0x08
	.zero		1


	//   ....[37]....
        /*0348*/ 	.word	0x00001b90
        /*034c*/ 	.word	0x000000ff
        /*0350*/ 	.word	0x00000038
        /*0354*/ 	.short	0x010a
        /*0356*/ 	.byte	0x21
	.zero		1


	//   ....[38]....
        /*0358*/ 	.word	0x00001cd0
        /*035c*/ 	.word	0x000000ff
        /*0360*/ 	.word	0x00000038
        /*0364*/ 	.short	0x010a
        /*0366*/ 	.byte	0x08
	.zero		1


	//   ....[39]....
        /*0368*/ 	.word	0x00001fa0
        /*036c*/ 	.word	0x000000ff
        /*0370*/ 	.word	0x000000a8
        /*0374*/ 	.short	0x0101
        /*0376*/ 	.byte	0x0e
	.zero		1


	//   ....[40]....
        /*0378*/ 	.word	0x00001fc0
        /*037c*/ 	.word	0x000000ff
        /*0380*/ 	.word	0x00000038
        /*0384*/ 	.short	0x010a
        /*0386*/ 	.byte	0x08
	.zero		1


	//   ....[41]....
        /*0388*/ 	.word	0x00002040
        /*038c*/ 	.word	0x000000ff
        /*0390*/ 	.word	0x00000038
        /*0394*/ 	.short	0x010a
        /*0396*/ 	.byte	0x21
	.zero		1


	//   ....[42]....
        /*0398*/ 	.word	0x00002180
        /*039c*/ 	.word	0x000000ff
        /*03a0*/ 	.word	0x00000038
        /*03a4*/ 	.short	0x010a
        /*03a6*/ 	.byte	0x08
	.zero		1


	//   ....[43]....
        /*03a8*/ 	.word	0x00002460
        /*03ac*/ 	.word	0x00000002
        /*03b0*/ 	.word	0x000000b0
        /*03b4*/ 	.short	0x010a
        /*03b6*/ 	.byte	0xff
	.zero		1


	//   ....[44]....
        /*03b8*/ 	.word	0x00002520
        /*03bc*/ 	.word	0x00000002
        /*03c0*/ 	.word	0x00000000
        /*03c4*/ 	.short	0x0101
        /*03c6*/ 	.byte	0xff
	.zero		1


	//   ....[45]....
        /*03c8*/ 	.word	0x00002a90
        /*03cc*/ 	.word	0x000000ff
        /*03d0*/ 	.word	0x00000000
        /*03d4*/ 	.short	0x010a
        /*03d6*/ 	.byte	0x04
	.zero		1


	//   ....[46]....
        /*03d8*/ 	.word	0x00002b20
        /*03dc*/ 	.word	0x000000ff
        /*03e0*/ 	.word	0x00000000
        /*03e4*/ 	.short	0x010a
        /*03e6*/ 	.byte	0x04
	.zero		1


	//   ....[47]....
        /*03e8*/ 	.word	0x00002bb0
        /*03ec*/ 	.word	0x000000ff
        /*03f0*/ 	.word	0x00000000
        /*03f4*/ 	.short	0x010a
        /*03f6*/ 	.byte	0x04
	.zero		1


	//   ....[48]....
        /*03f8*/ 	.word	0x00002c40
        /*03fc*/ 	.word	0x000000ff
        /*0400*/ 	.word	0x00000000
        /*0404*/ 	.short	0x010a
        /*0406*/ 	.byte	0x04
	.zero		1


	//   ....[49]....
        /*0408*/ 	.word	0x00002cd0
        /*040c*/ 	.word	0x000000ff
        /*0410*/ 	.word	0x00000000
        /*0414*/ 	.short	0x010a
        /*0416*/ 	.byte	0x04
	.zero		1


	//   ....[50]....
        /*0418*/ 	.word	0x00002d60
        /*041c*/ 	.word	0x000000ff
        /*0420*/ 	.word	0x00000000
        /*0424*/ 	.short	0x010a
        /*0426*/ 	.byte	0x04
	.zero		1


	//   ....[51]....
        /*0428*/ 	.word	0x00002e00
        /*042c*/ 	.word	0x00000000
        /*0430*/ 	.word	0x00000000
        /*0434*/ 	.short	0x010a
        /*0436*/ 	.byte	0xff
	.zero		1


	//   ....[52]....
        /*0438*/ 	.word	0x00002f30
        /*043c*/ 	.word	0x00000000
        /*0440*/ 	.word	0x000000f0
        /*0444*/ 	.short	0x010a
        /*0446*/ 	.byte	0xff
	.zero		1


	//   ....[53]....
        /*0448*/ 	.word	0x00002fa0
        /*044c*/ 	.word	0x00000000
        /*0450*/ 	.word	0x00000000
        /*0454*/ 	.short	0x0101
        /*0456*/ 	.byte	0xff
	.zero		1


	//   ....[54]....
        /*0458*/ 	.word	0x00002fc0
        /*045c*/ 	.word	0x000000ff
        /*0460*/ 	.word	0x000000c0
        /*0464*/ 	.short	0x010a
        /*0466*/ 	.byte	0x05
	.zero		1


	//   ....[55]....
        /*0468*/ 	.word	0x000030e0
        /*046c*/ 	.word	0x00000000
        /*0470*/ 	.word	0x000000b0
        /*0474*/ 	.short	0x010a
        /*0476*/ 	.byte	0xff
	.zero		1


	//   ....[56]....
        /*0478*/ 	.word	0x000031e0
        /*047c*/ 	.word	0x00000000
        /*0480*/ 	.word	0x00000000
        /*0484*/ 	.short	0x0101
        /*0486*/ 	.byte	0xff
	.zero		1


	//   ....[57]....
        /*0488*/ 	.word	0x00003270
        /*048c*/ 	.word	0x000000ff
        /*0490*/ 	.word	0x000000c0
        /*0494*/ 	.short	0x0106
        /*0496*/ 	.byte	0x05
	.zero		1


	//   ....[58]....
        /*0498*/ 	.word	0x00003290
        /*049c*/ 	.word	0x000000ff
        /*04a0*/ 	.word	0x000000c0
        /*04a4*/ 	.short	0x010a
        /*04a6*/ 	.byte	0x05
	.zero		1


	//   ....[59]....
        /*04a8*/ 	.word	0x00003320
        /*04ac*/ 	.word	0x000000ff
        /*04b0*/ 	.word	0x000000c0
        /*04b4*/ 	.short	0x0106
        /*04b6*/ 	.byte	0x04
	.zero		1


	//   ....[60]....
        /*04b8*/ 	.word	0x00003360
        /*04bc*/ 	.word	0x00000000
        /*04c0*/ 	.word	0x000000c0
        /*04c4*/ 	.short	0x010a
        /*04c6*/ 	.byte	0xff
	.zero		1


	//   ....[61]....
        /*04c8*/ 	.word	0x000039d0
        /*04cc*/ 	.word	0x00000002
        /*04d0*/ 	.word	0x000000b0
        /*04d4*/ 	.short	0x010a
        /*04d6*/ 	.byte	0xff
	.zero		1


	//   ....[62]....
        /*04d8*/ 	.word	0x00003a90
        /*04dc*/ 	.word	0x00000002
        /*04e0*/ 	.word	0x00000000
        /*04e4*/ 	.short	0x0101
        /*04e6*/ 	.byte	0xff
	.zero		1


	//   ....[63]....
        /*04e8*/ 	.word	0x00003f60
        /*04ec*/ 	.word	0x000000ff
        /*04f0*/ 	.word	0x00000000
        /*04f4*/ 	.short	0x010a
        /*04f6*/ 	.byte	0x05
	.zero		1


	//   ....[64]....
        /*04f8*/ 	.word	0x00003f70
        /*04fc*/ 	.word	0x000000ff
        /*0500*/ 	.word	0x000000e0
        /*0504*/ 	.short	0x010a
        /*0506*/ 	.byte	0x0f
	.zero		1


	//   ....[65]....
        /*0508*/ 	.word	0x00004200
        /*050c*/ 	.word	0x000000ff
        /*0510*/ 	.word	0x00000000
        /*0514*/ 	.short	0x010a
        /*0516*/ 	.byte	0x17
	.zero		1


	//   ....[66]....
        /*0518*/ 	.word	0x00004330
        /*051c*/ 	.word	0x000000ff
        /*0520*/ 	.word	0x00000000
        /*0524*/ 	.short	0x010a
        /*0526*/ 	.byte	0x24
	.zero		1


	//   ....[67]....
        /*0528*/ 	.word	0x00004770
        /*052c*/ 	.word	0x000000ff
        /*0530*/ 	.word	0x00000000
        /*0534*/ 	.short	0x010a
        /*0536*/ 	.byte	0x05
	.zero		1


	//   ....[68]....
        /*0538*/ 	.word	0x00004800
        /*053c*/ 	.word	0x000000ff
        /*0540*/ 	.word	0x00000000
        /*0544*/ 	.short	0x010a
        /*0546*/ 	.byte	0x06
	.zero		1


	//   ....[69]....
        /*0548*/ 	.word	0x00004bf0
        /*054c*/ 	.word	0x00000000
        /*0550*/ 	.word	0x000000b0
        /*0554*/ 	.short	0x010a
        /*0556*/ 	.byte	0xff
	.zero		1


	//   ....[70]....
        /*0558*/ 	.word	0x00004cb0
        /*055c*/ 	.word	0x00000000
        /*0560*/ 	.word	0x00000000
        /*0564*/ 	.short	0x0101
        /*0566*/ 	.byte	0xff
	.zero		1


	//   ....[71]....
        /*0568*/ 	.word	0x00004fd0
        /*056c*/ 	.word	0x000000ff
        /*0570*/ 	.word	0x000000a8
        /*0574*/ 	.short	0x010a
        /*0576*/ 	.byte	0x04
	.zero		1


	//   ....[72]....
        /*0578*/ 	.word	0x000051f0
        /*057c*/ 	.word	0x000000ff
        /*0580*/ 	.word	0x00000088
        /*0584*/ 	.short	0x010a
        /*0586*/ 	.byte	0x07
	.zero		1


	//   ....[73]....
        /*0588*/ 	.word	0x000053f0
        /*058c*/ 	.word	0x000000ff
        /*0590*/ 	.word	0x00000070
        /*0594*/ 	.short	0x010b
        /*0596*/ 	.byte	0x07
	.zero		1


	//   ....[74]....
        /*0598*/ 	.word	0x00005440
        /*059c*/ 	.word	0x000000ff
        /*05a0*/ 	.word	0x00000000
        /*05a4*/ 	.short	0x0101
        /*05a6*/ 	.byte	0x0d
	.zero		1


	//   ....[75]....
        /*05a8*/ 	.word	0x00005480
        /*05ac*/ 	.word	0x000000ff
        /*05b0*/ 	.word	0x00000088
        /*05b4*/ 	.short	0x010a
        /*05b6*/ 	.byte	0x05
	.zero		1


	//   ....[76]....
        /*05b8*/ 	.word	0x000056d0
        /*05bc*/ 	.word	0x000000ff
        /*05c0*/ 	.word	0x00000070
        /*05c4*/ 	.short	0x010b
        /*05c6*/ 	.byte	0x05
	.zero		1


	//   ....[77]....
        /*05c8*/ 	.word	0x00005710
        /*05cc*/ 	.word	0x000000ff
        /*05d0*/ 	.word	0x00000000
        /*05d4*/ 	.short	0x0101
        /*05d6*/ 	.byte	0x07
	.zero		1


	//   ....[78]....
        /*05d8*/ 	.word	0x00005780
        /*05dc*/ 	.word	0x000000ff
        /*05e0*/ 	.word	0x00000000
        /*05e4*/ 	.short	0x010a
        /*05e6*/ 	.byte	0x05
	.zero		1


	//   ....[79]....
        /*05e8*/ 	.word	0x00005810
        /*05ec*/ 	.word	0x000000ff
        /*05f0*/ 	.word	0x00000000
        /*05f4*/ 	.short	0x010a
        /*05f6*/ 	.byte	0x05
	.zero		1


	//   ....[80]....
        /*05f8*/ 	.word	0x000058b0
        /*05fc*/ 	.word	0x00000000
        /*0600*/ 	.word	0x00000000
        /*0604*/ 	.short	0x010a
        /*0606*/ 	.byte	0xff
	.zero		1


	//   ....[81]....
        /*0608*/ 	.word	0x00005bf0
        /*060c*/ 	.word	0x00000000
        /*0610*/ 	.word	0x000000b0
        /*0614*/ 	.short	0x010a
        /*0616*/ 	.byte	0xff
	.zero		1


	//   ....[82]....
        /*0618*/ 	.word	0x00005d00
        /*061c*/ 	.word	0x00000000
        /*0620*/ 	.word	0x00000000
        /*0624*/ 	.short	0x0101
        /*0626*/ 	.byte	0xff
	.zero		1


	//   ....[83]....
        /*0628*/ 	.word	0x00006790
        /*062c*/ 	.word	0x00000000
        /*0630*/ 	.word	0x00000070
        /*0634*/ 	.short	0x010a
        /*0636*/ 	.byte	0xff
	.zero		1


	//   ....[84]....
        /*0638*/ 	.word	0x00006800
        /*063c*/ 	.word	0x00000049
        /*0640*/ 	.word	0x000000d0
        /*0644*/ 	.short	0x010a
        /*0646*/ 	.byte	0xff
	.zero		1


	//   ....[85]....
        /*0648*/ 	.word	0x000068f0
        /*064c*/ 	.word	0x00000000
        /*0650*/ 	.word	0x00000070
        /*0654*/ 	.short	0x010a
        /*0656*/ 	.byte	0xff
	.zero		1


	//   ....[86]....
        /*0658*/ 	.word	0x00006a20
        /*065c*/ 	.word	0x00000049
        /*0660*/ 	.word	0x000000d0
        /*0664*/ 	.short	0x010a
        /*0666*/ 	.byte	0xff
	.zero		1


	//   ....[87]....
        /*0668*/ 	.word	0x00007530
        /*066c*/ 	.word	0x00000000
        /*0670*/ 	.word	0x00000000
        /*0674*/ 	.short	0x0101
        /*0676*/ 	.byte	0xff
	.zero		1


	//   ....[88]....
        /*0678*/ 	.word	0x00007540
        /*067c*/ 	.word	0x00000002
        /*0680*/ 	.word	0x00000070
        /*0684*/ 	.short	0x010a
        /*0686*/ 	.byte	0xff
	.zero		1


	//   ....[89]....
        /*0688*/ 	.word	0x00007610
        /*068c*/ 	.word	0x00000002
        /*0690*/ 	.word	0x00000070
        /*0694*/ 	.short	0x010a
        /*0696*/ 	.byte	0xff
	.zero		1


	//   ....[90]....
        /*0698*/ 	.word	0x00007980
        /*069c*/ 	.word	0x000000ff
        /*06a0*/ 	.word	0x00000000
        /*06a4*/ 	.short	0x0101
        /*06a6*/ 	.byte	0x05
	.zero		1


	//   ....[91]....
        /*06a8*/ 	.word	0x000082b0
        /*06ac*/ 	.word	0x00000000
        /*06b0*/ 	.word	0x00000000
        /*06b4*/ 	.short	0x0101
        /*06b6*/ 	.byte	0xff
	.zero		1


	//   ....[92]....
        /*06b8*/ 	.word	0x00008530
        /*06bc*/ 	.word	0x000000ff
        /*06c0*/ 	.word	0x00000000
        /*06c4*/ 	.short	0x0101
        /*06c6*/ 	.byte	0x04
	.zero		1


	//   ....[93]....
        /*06c8*/ 	.word	0x00008550
        /*06cc*/ 	.word	0x00000002
        /*06d0*/ 	.word	0x00000100
        /*06d4*/ 	.short	0x010a
        /*06d6*/ 	.byte	0xff
	.zero		1


	//   ....[94]....
        /*06d8*/ 	.word	0x000085b0
        /*06dc*/ 	.word	0x00000002
        /*06e0*/ 	.word	0x00000038
        /*06e4*/ 	.short	0x010a
        /*06e6*/ 	.byte	0xff
	.zero		1


	//   ....[95]....
        /*06e8*/ 	.word	0x00008610
        /*06ec*/ 	.word	0x00000002
        /*06f0*/ 	.word	0x00000038
        /*06f4*/ 	.short	0x010a
        /*06f6*/ 	.byte	0xff
	.zero		1


	//   ....[96]....
        /*06f8*/ 	.word	0x00008660
        /*06fc*/ 	.word	0x00000002
        /*0700*/ 	.word	0x000000b0
        /*0704*/ 	.short	0x010a
        /*0706*/ 	.byte	0xff
	.zero		1


	//   ....[97]....
        /*0708*/ 	.word	0x000086c0
        /*070c*/ 	.word	0x00000000
        /*0710*/ 	.word	0x00000000
        /*0714*/ 	.short	0x010a
        /*0716*/ 	.byte	0xff
	.zero		1


	//   ....[98]....
        /*0718*/ 	.word	0x00008720
        /*071c*/ 	.word	0x00000000
        /*0720*/ 	.word	0x00000000
        /*0724*/ 	.short	0x010a
        /*0726*/ 	.byte	0xff
	.zero		1


	//   ....[99]....
        /*0728*/ 	.word	0x00008780
        /*072c*/ 	.word	0x00000000
        /*0730*/ 	.word	0x00000000
        /*0734*/ 	.short	0x010a
        /*0736*/ 	.byte	0xff
	.zero		1


	//   ....[100]....
        /*0738*/ 	.word	0x000087e0
        /*073c*/ 	.word	0x00000000
        /*0740*/ 	.word	0x00000000
        /*0744*/ 	.short	0x010a
        /*0746*/ 	.byte	0xff
	.zero		1


	//   ....[101]....
        /*0748*/ 	.word	0x00008840
        /*074c*/ 	.word	0x00000000
        /*0750*/ 	.word	0x00000000
        /*0754*/ 	.short	0x010a
        /*0756*/ 	.byte	0xff
	.zero		1


	//   ....[102]....
        /*0758*/ 	.word	0x000088a0
        /*075c*/ 	.word	0x00000000
        /*0760*/ 	.word	0x00000000
        /*0764*/ 	.short	0x010a
        /*0766*/ 	.byte	0xff
	.zero		1


	//   ....[103]....
        /*0768*/ 	.word	0x000088f0
        /*076c*/ 	.word	0x00000000
        /*0770*/ 	.word	0x000000f0
        /*0774*/ 	.short	0x010a
        /*0776*/ 	.byte	0xff
	.zero		1


	//   ....[104]....
        /*0778*/ 	.word	0x00008950
        /*077c*/ 	.word	0x00000000
        /*0780*/ 	.word	0x000000c0
        /*0784*/ 	.short	0x010a
        /*0786*/ 	.byte	0xff
	.zero		1


	//   ....[105]....
        /*0788*/ 	.word	0x000089a0
        /*078c*/ 	.word	0x00000000
        /*0790*/ 	.word	0x000000b0
        /*0794*/ 	.short	0x010a
        /*0796*/ 	.byte	0xff
	.zero		1


	//   ....[106]....
        /*0798*/ 	.word	0x00008a00
        /*079c*/ 	.word	0x00000000
        /*07a0*/ 	.word	0x000000c0
        /*07a4*/ 	.short	0x010a
        /*07a6*/ 	.byte	0xff
	.zero		1


	//   ....[107]....
        /*07a8*/ 	.word	0x00008a50
        /*07ac*/ 	.word	0x00000002
        /*07b0*/ 	.word	0x000000b0
        /*07b4*/ 	.short	0x010a
        /*07b6*/ 	.byte	0xff
	.zero		1


	//   ....[108]....
        /*07b8*/ 	.word	0x00008ab0
        /*07bc*/ 	.word	0x00000003
        /*07c0*/ 	.word	0x000000e0
        /*07c4*/ 	.short	0x010a
        /*07c6*/ 	.byte	0xff
	.zero		1


	//   ....[109]....
        /*07c8*/ 	.word	0x00008b10
        /*07cc*/ 	.word	0x00000002
        /*07d0*/ 	.word	0x00000000
        /*07d4*/ 	.short	0x010a
        /*07d6*/ 	.byte	0xff
	.zero		1


	//   ....[110]....
        /*07d8*/ 	.word	0x00008b70
        /*07dc*/ 	.word	0x00000000
        /*07e0*/ 	.word	0x00000000
        /*07e4*/ 	.short	0x010a
        /*07e6*/ 	.byte	0xff
	.zero		1


	//   ....[111]....
        /*07e8*/ 	.word	0x00008bd0
        /*07ec*/ 	.word	0x00000000
        /*07f0*/ 	.word	0x00000000
        /*07f4*/ 	.short	0x010a
        /*07f6*/ 	.byte	0xff
	.zero		1


	//   ....[112]....
        /*07f8*/ 	.word	0x00008c20
        /*07fc*/ 	.word	0x00000000
        /*0800*/ 	.word	0x000000b0
        /*0804*/ 	.short	0x010a
        /*0806*/ 	.byte	0xff
	.zero		1


	//   ....[113]....
        /*0808*/ 	.word	0x00008c80
        /*080c*/ 	.word	0x00000000
        /*0810*/ 	.word	0x000000a8
        /*0814*/ 	.short	0x010a
        /*0816*/ 	.byte	0xff
	.zero		1


	//   ....[114]....
        /*0818*/ 	.word	0x00008ce0
        /*081c*/ 	.word	0x00000000
        /*0820*/ 	.word	0x00000088
        /*0824*/ 	.short	0x010a
        /*0826*/ 	.byte	0xff
	.zero		1


	//   ....[115]....
        /*0828*/ 	.word	0x00008d40
        /*082c*/ 	.word	0x00000000
        /*0830*/ 	.word	0x00000088
        /*0834*/ 	.short	0x010a
        /*0836*/ 	.byte	0xff
	.zero		1


	//   ....[116]....
        /*0838*/ 	.word	0x00008da0
        /*083c*/ 	.word	0x00000000
        /*0840*/ 	.word	0x00000000
        /*0844*/ 	.short	0x010a
        /*0846*/ 	.byte	0xff
	.zero		1


	//   ....[117]....
        /*0848*/ 	.word	0x00008e00
        /*084c*/ 	.word	0x00000000
        /*0850*/ 	.word	0x00000000
        /*0854*/ 	.short	0x010a
        /*0856*/ 	.byte	0xff
	.zero		1


	//   ....[118]....
        /*0858*/ 	.word	0x00008e50
        /*085c*/ 	.word	0x00000000
        /*0860*/ 	.word	0x000000b0
        /*0864*/ 	.short	0x010a
        /*0866*/ 	.byte	0xff
	.zero		1


	//   ....[119]....
        /*0868*/ 	.word	0x00008ea0
        /*086c*/ 	.word	0x00000000
        /*0870*/ 	.word	0x00000070
        /*0874*/ 	.short	0x010a
        /*0876*/ 	.byte	0xff
	.zero		1


	//   ....[120]....
        /*0878*/ 	.word	0x00008ef0
        /*087c*/ 	.word	0x00000049
        /*0880*/ 	.word	0x000000d0
        /*0884*/ 	.short	0x010a
        /*0886*/ 	.byte	0xff
	.zero		1


	//   ....[121]....
        /*0888*/ 	.word	0x00008f40
        /*088c*/ 	.word	0x00000002
        /*0890*/ 	.word	0x00000070
        /*0894*/ 	.short	0x010a
        /*0896*/ 	.byte	0xff
	.zero		1


	//----- nvinfo : EIATTR_NUM_MBARRIERS
	.align		4
.L_47:
        /*0898*/ 	.byte	0x03, 0x38
        /*089a*/ 	.short	0x0022


	//----- nvinfo : EIATTR_EXIT_INSTR_OFFSETS
	.align		4
        /*089c*/ 	.byte	0x04, 0x1c
        /*089e*/ 	.short	(.L_49 - .L_48)


	//   ....[0]....
.L_48:
        /*08a0*/ 	.word	0x00002e30


	//   ....[1]....
        /*08a4*/ 	.word	0x00003330


	//   ....[2]....
        /*08a8*/ 	.word	0x00003390


	//   ....[3]....
        /*08ac*/ 	.word	0x00004a60


	//   ....[4]....
        /*08b0*/ 	.word	0x000058e0


	//   ....[5]....
        /*08b4*/ 	.word	0x00005920


	//   ....[6]....
        /*08b8*/ 	.word	0x00008420


	//   ....[7]....
        /*08bc*/ 	.word	0x000084a0


	//   ....[8]....
        /*08c0*/ 	.word	0x000084d0


	//   ....[9]....
        /*08c4*/ 	.word	0x00008540


	//----- nvinfo : EIATTR_MAX_THREADS
	.align		4
.L_49:
        /*08c8*/ 	.byte	0x04, 0x05
        /*08ca*/ 	.short	(.L_51 - .L_50)
.L_50:
        /*08cc*/ 	.word	0x00000100
        /*08d0*/ 	.word	0x00000001
        /*08d4*/ 	.word	0x00000001


	//----- nvinfo : EIATTR_CRS_STACK_SIZE
	.align		4
.L_51:
        /*08d8*/ 	.byte	0x04, 0x1e
        /*08da*/ 	.short	(.L_53 - .L_52)
.L_52:
        /*08dc*/ 	.word	0x00000000


	//----- nvinfo : EIATTR_CBANK_PARAM_SIZE
	.align		4
.L_53:
        /*08e0*/ 	.byte	0x03, 0x19
        /*08e2*/ 	.short	0x0c00


	//----- nvinfo : EIATTR_PARAM_CBANK
	.align		4
        /*08e4*/ 	.byte	0x04, 0x0a
        /*08e6*/ 	.short	(.L_55 - .L_54)
	.align		4
.L_54:
        /*08e8*/ 	.word	index@(.nv.constant0._ZN7cutlass13device_kernelINS_4gemm6kernel13GemmUniversalIN4cute5tupleIJiiiiEEENS1_10collective13CollectiveMmaINS1_46MainloopSm100TmaUmmaWarpSpecializedBlockScaledILi7ELi2ELi2ENS5_IJNS4_1CILi1EEENSA_ILi8EEESB_EEEEENS5_IJNSA_ILi128EEENSA_ILi64EEENSA_ILi256EEEEEENS5_IJNS_12float_e2m1_tENS_13float_ue4m3_tEEEENS5_IJNS5_IJlSB_lEEENS4_6LayoutINS5_IJNS5_IJNS5_IJNSA_ILi32EEENSA_ILi4EEEEEEiEEENS5_IJNS5_IJNSA_ILi16EEESP_EEEiEEENS5_IJSB_iEEEEEENS5_IJSU_NS5_IJNS5_IJNSA_ILi0EEESB_EEENSA_ILi512EEEEEENS5_IJSX_iEEEEEEEEEEESL_S14_NS4_8TiledMMAINS4_8MMA_AtomIJNS4_17SM100_MMA_MXF4_SSISJ_SJ_fSK_Li128ELi64ELi16ELNS4_4UMMA5MajorE0ELS19_0ELNS18_7ScaleInE0ELS1A_0EEEEEENSN_INS5_IJSB_SB_SB_EEENS5_IJSX_SX_SX_EEEEENS5_IJNS4_10UnderscoreES1G_S1G_EEEEENS5_IJNS4_23SM90_TMA_LOAD_MULTICASTES1J_EEENS5_IJNS4_14ComposedLayoutINS4_7SwizzleILi3ELi4ELi3EEENS4_18smem_ptr_flag_bitsILi4EEENSN_INS5_IJSC_SH_EEENS5_IJSH_SB_EEEEEEENSN_INS5_IJNS5_IJNS5_IJSQ_SB_EEEST_EEESB_NS5_IJSB_SP_EEEEEENS5_IJNS5_IJNS5_IJST_SZ_EEESY_EEESX_NS5_IJSP_SZ_EEEEEEEEEEEvNS4_8identityENS5_IJNS4_13SM90_TMA_LOADES25_EEES23_vS24_EENS_8epilogue10collective18CollectiveEpilogueINS28_23Sm100TmaWarpSpecializedILi3ELi2ELi32ELb1ELb0EEEJSI_NS5_IJNSN_ISF_SB_EENSN_ISO_SB_EEEEENS_10bfloat16_tESM_S2G_SM_NS28_6fusion15FusionCallbacksIS2C_NS2H_17LinearCombinationIS2G_fS2G_fLNS_15FloatRoundStyleE2EEESI_S2F_JEEENS4_5SM1004TMEM4LOAD26SM100_TMEM_LOAD_32dp32b32xES25_NS1L_INS1M_ILi2ELi4ELi3EEENS1O_ILi16EEENSN_INS5_IJSC_SO_EEENS5_IJSO_SB_EEEEEEENS4_39AutoVectorizingCopyWithAssumedAlignmentILi128EEENS4_14SM90_TMA_STOREES2W_S2Y_S2Y_EEEvvEEEEvNT_6ParamsE)
        /*08ec*/ 	.short	0x0380
        /*08ee*/ 	.short	0x0c00


	//----- nvinfo : EIATTR_SW_WAR
	.align		4
.L_55:
        /*08f0*/ 	.byte	0x04, 0x36
        /*08f2*/ 	.short	(.L_57 - .L_56)
.L_56:
        /*08f4*/ 	.word	0x00000008
.L_57:


//--------------------- .nv.callgraph             --------------------------
	.section	.nv.callgraph,"",@"SHT_CUDA_CALLGRAPH"
	.align	4
	.sectionentsize	8
	.align		4
        /*0000*/ 	.word	0x00000000
	.align		4
        /*0004*/ 	.word	0xffffffff
	.align		4
        /*0008*/ 	.word	index@(_ZN7cutlass13device_kernelINS_4gemm6kernel13GemmUniversalIN4cute5tupleIJiiiiEEENS1_10collective13CollectiveMmaINS1_46MainloopSm100TmaUmmaWarpSpecializedBlockScaledILi7ELi2ELi2ENS5_IJNS4_1CILi1EEENSA_ILi8EEESB_EEEEENS5_IJNSA_ILi128EEENSA_ILi64EEENSA_ILi256EEEEEENS5_IJNS_12float_e2m1_tENS_13float_ue4m3_tEEEENS5_IJNS5_IJlSB_lEEENS4_6LayoutINS5_IJNS5_IJNS5_IJNSA_ILi32EEENSA_ILi4EEEEEEiEEENS5_IJNS5_IJNSA_ILi16EEESP_EEEiEEENS5_IJSB_iEEEEEENS5_IJSU_NS5_IJNS5_IJNSA_ILi0EEESB_EEENSA_ILi512EEEEEENS5_IJSX_iEEEEEEEEEEESL_S14_NS4_8TiledMMAINS4_8MMA_AtomIJNS4_17SM100_MMA_MXF4_SSISJ_SJ_fSK_Li128ELi64ELi16ELNS4_4UMMA5MajorE0ELS19_0ELNS18_7ScaleInE0ELS1A_0EEEEEENSN_INS5_IJSB_SB_SB_EEENS5_IJSX_SX_SX_EEEEENS5_IJNS4_10UnderscoreES1G_S1G_EEEEENS5_IJNS4_23SM90_TMA_LOAD_MULTICASTES1J_EEENS5_IJNS4_14ComposedLayoutINS4_7SwizzleILi3ELi4ELi3EEENS4_18smem_ptr_flag_bitsILi4EEENSN_INS5_IJSC_SH_EEENS5_IJSH_SB_EEEEEEENSN_INS5_IJNS5_IJNS5_IJSQ_SB_EEEST_EEESB_NS5_IJSB_SP_EEEEEENS5_IJNS5_IJNS5_IJST_SZ_EEESY_EEESX_NS5_IJSP_SZ_EEEEEEEEEEEvNS4_8identityENS5_IJNS4_13SM90_TMA_LOADES25_EEES23_vS24_EENS_8epilogue10collective18CollectiveEpilogueINS28_23Sm100TmaWarpSpecializedILi3ELi2ELi32ELb1ELb0EEEJSI_NS5_IJNSN_ISF_SB_EENSN_ISO_SB_EEEEENS_10bfloat16_tESM_S2G_SM_NS28_6fusion15FusionCallbacksIS2C_NS2H_17LinearCombinationIS2G_fS2G_fLNS_15FloatRoundStyleE2EEESI_S2F_JEEENS4_5SM1004TMEM4LOAD26SM100_TMEM_LOAD_32dp32b32xES25_NS1L_INS1M_ILi2ELi4ELi3EEENS1O_ILi16EEENSN_INS5_IJSC_SO_EEENS5_IJSO_SB_EEEEEEENS4_39AutoVectorizingCopyWithAssumedAlignmentILi128EEENS4_14SM90_TMA_STOREES2W_S2Y_S2Y_EEEvvEEEEvNT_6ParamsE)
	.align		4
        /*000c*/ 	.word	index@(__assertfail)
	.align		4
        /*0010*/ 	.word	0x00000000
	.align		4
        /*0014*/ 	.word	0xfffffffe
	.align		4
        /*0018*/ 	.word	0x00000000
	.align		4
        /*001c*/ 	.word	0xfffffffd
	.align		4
        /*0020*/ 	.word	0x00000000
	.align		4
        /*0024*/ 	.word	0xfffffffc


//--------------------- .nv.constant4             --------------------------
	.section	.nv.constant4,"a",@progbits
	.align	8
	.align		8
.nv.constant4:
        /*0000*/ 	.dword	__assertfail
	.align		8
        /*0008*/ 	.dword	__unnamed_1
	.align		8
        /*0010*/ 	.dword	__unnamed_2
	.align		8
        /*0018*/ 	.dword	_ZN40_INTERNAL_db96e709_4_k_cu_6ce4b311_161764cuda3std3__45__cpo5beginE
	.align		8
        /*0020*/ 	.dword	_ZN40_INTERNAL_db96e709_4_k_cu_6ce4b311_161764cuda3std3__45__cpo3endE
	.align		8
        /*0028*/ 	.dword	_ZN40_INTERNAL_db96e709_4_k_cu_6ce4b311_161764cuda3std3__45__cpo6cbeginE
	.align		8
        /*0030*/ 	.dword	_ZN40_INTERNAL_db96e709_4_k_cu_6ce4b311_161764cuda3std3__45__cpo4cendE
	.align		8
        /*0038*/ 	.dword	_ZN40_INTERNAL_db96e709_4_k_cu_6ce4b311_161764cuda3std3__442_GLOBAL__N__db96e709_4_k_cu_6ce4b311_161766ignoreE
	.align		8
        /*0040*/ 	.dword	_ZN40_INTERNAL_db96e709_4_k_cu_6ce4b311_161764cuda3std3__419piecewise_constructE
	.align		8
        /*0048*/ 	.dword	_ZN40_INTERNAL_db96e709_4_k_cu_6ce4b311_161764cuda3std3__48in_placeE
	.align		8
        /*0050*/ 	.dword	_ZN40_INTERNAL_db96e709_4_k_cu_6ce4b311_161764cuda3std6ranges3__45__cpo4swapE
	.align		8
        /*0058*/ 	.dword	_ZN40_INTERNAL_db96e709_4_k_cu_6ce4b311_161764cuda3std6ranges3__45__cpo9iter_moveE
	.align		8
        /*0060*/ 	.dword	_ZN40_INTERNAL_db96e709_4_k_cu_6ce4b311_161764cute7productE
	.align		8
        /*0068*/ 	.dword	_ZN40_INTERNAL_db96e709_4_k_cu_6ce4b311_161764cute1_E
	.align		8
        /*0070*/ 	.dword	$str$25
	.align		8
        /*0078*/ 	.dword	$str$26
	.align		8
        /*0080*/ 	.dword	$str$29
	.align		8
        /*0088*/ 	.dword	$str$30


//--------------------- .text._ZN7cutlass13device_kernelINS_4gemm6kernel13GemmUniversalIN4cute5tupleIJiiiiEEENS1_10collective13CollectiveMmaINS1_46MainloopSm100TmaUmmaWarpSpecializedBlockScaledILi7ELi2ELi2ENS5_IJNS4_1CILi1EEENSA_ILi8EEESB_EEEEENS5_IJNSA_ILi128EEENSA_ILi64EEENSA_ILi256EEEEEENS5_IJNS_12float_e2m1_tENS_13float_ue4m3_tEEEENS5_IJNS5_IJlSB_lEEENS4_6LayoutINS5_IJNS5_IJNS5_IJNSA_ILi32EEENSA_ILi4EEEEEEiEEENS5_IJNS5_IJNSA_ILi16EEESP_EEEiEEENS5_IJSB_iEEEEEENS5_IJSU_NS5_IJNS5_IJNSA_ILi0EEESB_EEENSA_ILi512EEEEEENS5_IJSX_iEEEEEEEEEEESL_S14_NS4_8TiledMMAINS4_8MMA_AtomIJNS4_17SM100_MMA_MXF4_SSISJ_SJ_fSK_Li128ELi64ELi16ELNS4_4UMMA5MajorE0ELS19_0ELNS18_7ScaleInE0ELS1A_0EEEEEENSN_INS5_IJSB_SB_SB_EEENS5_IJSX_SX_SX_EEEEENS5_IJNS4_10UnderscoreES1G_S1G_EEEEENS5_IJNS4_23SM90_TMA_LOAD_MULTICASTES1J_EEENS5_IJNS4_14ComposedLayoutINS4_7SwizzleILi3ELi4ELi3EEENS4_18smem_ptr_flag_bitsILi4EEENSN_INS5_IJSC_SH_EEENS5_IJSH_SB_EEEEEEENSN_INS5_IJNS5_IJNS5_IJSQ_SB_EEEST_EEESB_NS5_IJSB_SP_EEEEEENS5_IJNS5_IJNS5_IJST_SZ_EEESY_EEESX_NS5_IJSP_SZ_EEEEEEEEEEEvNS4_8identityENS5_IJNS4_13SM90_TMA_LOADES25_EEES23_vS24_EENS_8epilogue10collective18CollectiveEpilogueINS28_23Sm100TmaWarpSpecializedILi3ELi2ELi32ELb1ELb0EEEJSI_NS5_IJNSN_ISF_SB_EENSN_ISO_SB_EEEEENS_10bfloat16_tESM_S2G_SM_NS28_6fusion15FusionCallbacksIS2C_NS2H_17LinearCombinationIS2G_fS2G_fLNS_15FloatRoundStyleE2EEESI_S2F_JEEENS4_5SM1004TMEM4LOAD26SM100_TMEM_LOAD_32dp32b32xES25_NS1L_INS1M_ILi2ELi4ELi3EEENS1O_ILi16EEENSN_INS5_IJSC_SO_EEENS5_IJSO_SB_EEEEEEENS4_39AutoVectorizingCopyWithAssumedAlignmentILi128EEENS4_14SM90_TMA_STOREES2W_S2Y_S2Y_EEEvvEEEEvNT_6ParamsE --------------------------
	.section	.text._ZN7cutlass13device_kernelINS_4gemm6kernel13GemmUniversalIN4cute5tupleIJiiiiEEENS1_10collective13CollectiveMmaINS1_46MainloopSm100TmaUmmaWarpSpecializedBlockScaledILi7ELi2ELi2ENS5_IJNS4_1CILi1EEENSA_ILi8EEESB_EEEEENS5_IJNSA_ILi128EEENSA_ILi64EEENSA_ILi256EEEEEENS5_IJNS_12float_e2m1_tENS_13float_ue4m3_tEEEENS5_IJNS5_IJlSB_lEEENS4_6LayoutINS5_IJNS5_IJNS5_IJNSA_ILi32EEENSA_ILi4EEEEEEiEEENS5_IJNS5_IJNSA_ILi16EEESP_EEEiEEENS5_IJSB_iEEEEEENS5_IJSU_NS5_IJNS5_IJNSA_ILi0EEESB_EEENSA_ILi512EEEEEENS5_IJSX_iEEEEEEEEEEESL_S14_NS4_8TiledMMAINS4_8MMA_AtomIJNS4_17SM100_MMA_MXF4_SSISJ_SJ_fSK_Li128ELi64ELi16ELNS4_4UMMA5MajorE0ELS19_0ELNS18_7ScaleInE0ELS1A_0EEEEEENSN_INS5_IJSB_SB_SB_EEENS5_IJSX_SX_SX_EEEEENS5_IJNS4_10UnderscoreES1G_S1G_EEEEENS5_IJNS4_23SM90_TMA_LOAD_MULTICASTES1J_EEENS5_IJNS4_14ComposedLayoutINS4_7SwizzleILi3ELi4ELi3EEENS4_18smem_ptr_flag_bitsILi4EEENSN_INS5_IJSC_SH_EEENS5_IJSH_SB_EEEEEEENSN_INS5_IJNS5_IJNS5_IJSQ_SB_EEEST_EEESB_NS5_IJSB_SP_EEEEEENS5_IJNS5_IJNS5_IJST_SZ_EEESY_EEESX_NS5_IJSP_SZ_EEEEEEEEEEEvNS4_8identityENS5_IJNS4_13SM90_TMA_LOADES25_EEES23_vS24_EENS_8epilogue10collective18CollectiveEpilogueINS28_23Sm100TmaWarpSpecializedILi3ELi2ELi32ELb1ELb0EEEJSI_NS5_IJNSN_ISF_SB_EENSN_ISO_SB_EEEEENS_10bfloat16_tESM_S2G_SM_NS28_6fusion15FusionCallbacksIS2C_NS2H_17LinearCombinationIS2G_fS2G_fLNS_15FloatRoundStyleE2EEESI_S2F_JEEENS4_5SM1004TMEM4LOAD26SM100_TMEM_LOAD_32dp32b32xES25_NS1L_INS1M_ILi2ELi4ELi3EEENS1O_ILi16EEENSN_INS5_IJSC_SO_EEENS5_IJSO_SB_EEEEEEENS4_39AutoVectorizingCopyWithAssumedAlignmentILi128EEENS4_14SM90_TMA_STOREES2W_S2Y_S2Y_EEEvvEEEEvNT_6ParamsE,"ax",@progbits
	.align	128
.text._ZN7cutlass13device_kernelINS_4gemm6kernel13GemmUniversalIN4cute5tupleIJiiiiEEENS1_10collective13CollectiveMmaINS1_46MainloopSm100TmaUmmaWarpSpecializedBlockScaledILi7ELi2ELi2ENS5_IJNS4_1CILi1EEENSA_ILi8EEESB_EEEEENS5_IJNSA_ILi128EEENSA_ILi64EEENSA_ILi256EEEEEENS5_IJNS_12float_e2m1_tENS_13float_ue4m3_tEEEENS5_IJNS5_IJlSB_lEEENS4_6LayoutINS5_IJNS5_IJNS5_IJNSA_ILi32EEENSA_ILi4EEEEEEiEEENS5_IJNS5_IJNSA_ILi16EEESP_EEEiEEENS5_IJSB_iEEEEEENS5_IJSU_NS5_IJNS5_IJNSA_ILi0EEESB_EEENSA_ILi512EEEEEENS5_IJSX_iEEEEEEEEEEESL_S14_NS4_8TiledMMAINS4_8MMA_AtomIJNS4_17SM100_MMA_MXF4_SSISJ_SJ_fSK_Li128ELi64ELi16ELNS4_4UMMA5MajorE0ELS19_0ELNS18_7ScaleInE0ELS1A_0EEEEEENSN_INS5_IJSB_SB_SB_EEENS5_IJSX_SX_SX_EEEEENS5_IJNS4_10UnderscoreES1G_S1G_EEEEENS5_IJNS4_23SM90_TMA_LOAD_MULTICASTES1J_EEENS5_IJNS4_14ComposedLayoutINS4_7SwizzleILi3ELi4ELi3EEENS4_18smem_ptr_flag_bitsILi4EEENSN_INS5_IJSC_SH_EEENS5_IJSH_SB_EEEEEEENSN_INS5_IJNS5_IJNS5_IJSQ_SB_EEEST_EEESB_NS5_IJSB_SP_EEEEEENS5_IJNS5_IJNS5_IJST_SZ_EEESY_EEESX_NS5_IJSP_SZ_EEEEEEEEEEEvNS4_8identityENS5_IJNS4_13SM90_TMA_LOADES25_EEES23_vS24_EENS_8epilogue10collective18CollectiveEpilogueINS28_23Sm100TmaWarpSpecializedILi3ELi2ELi32ELb1ELb0EEEJSI_NS5_IJNSN_ISF_SB_EENSN_ISO_SB_EEEEENS_10bfloat16_tESM_S2G_SM_NS28_6fusion15FusionCallbacksIS2C_NS2H_17LinearCombinationIS2G_fS2G_fLNS_15FloatRoundStyleE2EEESI_S2F_JEEENS4_5SM1004TMEM4LOAD26SM100_TMEM_LOAD_32dp32b32xES25_NS1L_INS1M_ILi2ELi4ELi3EEENS1O_ILi16EEENSN_INS5_IJSC_SO_EEENS5_IJSO_SB_EEEEEEENS4_39AutoVectorizingCopyWithAssumedAlignmentILi128EEENS4_14SM90_TMA_STOREES2W_S2Y_S2Y_EEEvvEEEEvNT_6ParamsE:
        .type           _ZN7cutlass13device_kernelINS_4gemm6kernel13GemmUniversalIN4cute5tupleIJiiiiEEENS1_10collective13CollectiveMmaINS1_46MainloopSm100TmaUmmaWarpSpecializedBlockScaledILi7ELi2ELi2ENS5_IJNS4_1CILi1EEENSA_ILi8EEESB_EEEEENS5_IJNSA_ILi128EEENSA_ILi64EEENSA_ILi256EEEEEENS5_IJNS_12float_e2m1_tENS_13float_ue4m3_tEEEENS5_IJNS5_IJlSB_lEEENS4_6LayoutINS5_IJNS5_IJNS5_IJNSA_ILi32EEENSA_ILi4EEEEEEiEEENS5_IJNS5_IJNSA_ILi16EEESP_EEEiEEENS5_IJSB_iEEEEEENS5_IJSU_NS5_IJNS5_IJNSA_ILi0EEESB_EEENSA_ILi512EEEEEENS5_IJSX_iEEEEEEEEEEESL_S14_NS4_8TiledMMAINS4_8MMA_AtomIJNS4_17SM100_MMA_MXF4_SSISJ_SJ_fSK_Li128ELi64ELi16ELNS4_4UMMA5MajorE0ELS19_0ELNS18_7ScaleInE0ELS1A_0EEEEEENSN_INS5_IJSB_SB_SB_EEENS5_IJSX_SX_SX_EEEEENS5_IJNS4_10UnderscoreES1G_S1G_EEEEENS5_IJNS4_23SM90_TMA_LOAD_MULTICASTES1J_EEENS5_IJNS4_14ComposedLayoutINS4_7SwizzleILi3ELi4ELi3EEENS4_18smem_ptr_flag_bitsILi4EEENSN_INS5_IJSC_SH_EEENS5_IJSH_SB_EEEEEEENSN_INS5_IJNS5_IJNS5_IJSQ_SB_EEEST_EEESB_NS5_IJSB_SP_EEEEEENS5_IJNS5_IJNS5_IJST_SZ_EEESY_EEESX_NS5_IJSP_SZ_EEEEEEEEEEEvNS4_8identityENS5_IJNS4_13SM90_TMA_LOADES25_EEES23_vS24_EENS_8epilogue10collective18CollectiveEpilogueINS28_23Sm100TmaWarpSpecializedILi3ELi2ELi32ELb1ELb0EEEJSI_NS5_IJNSN_ISF_SB_EENSN_ISO_SB_EEEEENS_10bfloat16_tESM_S2G_SM_NS28_6fusion15FusionCallbacksIS2C_NS2H_17LinearCombinationIS2G_fS2G_fLNS_15FloatRoundStyleE2EEESI_S2F_JEEENS4_5SM1004TMEM4LOAD26SM100_TMEM_LOAD_32dp32b32xES25_NS1L_INS1M_ILi2ELi4ELi3EEENS1O_ILi16EEENSN_INS5_IJSC_SO_EEENS5_IJSO_SB_EEEEEEENS4_39AutoVectorizingCopyWithAssumedAlignmentILi128EEENS4_14SM90_TMA_STOREES2W_S2Y_S2Y_EEEvvEEEEvNT_6ParamsE,@function
        .size           _ZN7cutlass13device_kernelINS_4gemm6kernel13GemmUniversalIN4cute5tupleIJiiiiEEENS1_10collective13CollectiveMmaINS1_46MainloopSm100TmaUmmaWarpSpecializedBlockScaledILi7ELi2ELi2ENS5_IJNS4_1CILi1EEENSA_ILi8EEESB_EEEEENS5_IJNSA_ILi128EEENSA_ILi64EEENSA_ILi256EEEEEENS5_IJNS_12float_e2m1_tENS_13float_ue4m3_tEEEENS5_IJNS5_IJlSB_lEEENS4_6LayoutINS5_IJNS5_IJNS5_IJNSA_ILi32EEENSA_ILi4EEEEEEiEEENS5_IJNS5_IJNSA_ILi16EEESP_EEEiEEENS5_IJSB_iEEEEEENS5_IJSU_NS5_IJNS5_IJNSA_ILi0EEESB_EEENSA_ILi512EEEEEENS5_IJSX_iEEEEEEEEEEESL_S14_NS4_8TiledMMAINS4_8MMA_AtomIJNS4_17SM100_MMA_MXF4_SSISJ_SJ_fSK_Li128ELi64ELi16ELNS4_4UMMA5MajorE0ELS19_0ELNS18_7ScaleInE0ELS1A_0EEEEEENSN_INS5_IJSB_SB_SB_EEENS5_IJSX_SX_SX_EEEEENS5_IJNS4_10UnderscoreES1G_S1G_EEEEENS5_IJNS4_23SM90_TMA_LOAD_MULTICASTES1J_EEENS5_IJNS4_14ComposedLayoutINS4_7SwizzleILi3ELi4ELi3EEENS4_18smem_ptr_flag_bitsILi4EEENSN_INS5_IJSC_SH_EEENS5_IJSH_SB_EEEEEEENSN_INS5_IJNS5_IJNS5_IJSQ_SB_EEEST_EEESB_NS5_IJSB_SP_EEEEEENS5_IJNS5_IJNS5_IJST_SZ_EEESY_EEESX_NS5_IJSP_SZ_EEEEEEEEEEEvNS4_8identityENS5_IJNS4_13SM90_TMA_LOADES25_EEES23_vS24_EENS_8epilogue10collective18CollectiveEpilogueINS28_23Sm100TmaWarpSpecializedILi3ELi2ELi32ELb1ELb0EEEJSI_NS5_IJNSN_ISF_SB_EENSN_ISO_SB_EEEEENS_10bfloat16_tESM_S2G_SM_NS28_6fusion15FusionCallbacksIS2C_NS2H_17LinearCombinationIS2G_fS2G_fLNS_15FloatRoundStyleE2EEESI_S2F_JEEENS4_5SM1004TMEM4LOAD26SM100_TMEM_LOAD_32dp32b32xES25_NS1L_INS1M_ILi2ELi4ELi3EEENS1O_ILi16EEENSN_INS5_IJSC_SO_EEENS5_IJSO_SB_EEEEEEENS4_39AutoVectorizingCopyWithAssumedAlignmentILi128EEENS4_14SM90_TMA_STOREES2W_S2Y_S2Y_EEEvvEEEEvNT_6ParamsE,(.L_x_170 - _ZN7cutlass13device_kernelINS_4gemm6kernel13GemmUniversalIN4cute5tupleIJiiiiEEENS1_10collective13CollectiveMmaINS1_46MainloopSm100TmaUmmaWarpSpecializedBlockScaledILi7ELi2ELi2ENS5_IJNS4_1CILi1EEENSA_ILi8EEESB_EEEEENS5_IJNSA_ILi128EEENSA_ILi64EEENSA_ILi256EEEEEENS5_IJNS_12float_e2m1_tENS_13float_ue4m3_tEEEENS5_IJNS5_IJlSB_lEEENS4_6LayoutINS5_IJNS5_IJNS5_IJNSA_ILi32EEENSA_ILi4EEEEEEiEEENS5_IJNS5_IJNSA_ILi16EEESP_EEEiEEENS5_IJSB_iEEEEEENS5_IJSU_NS5_IJNS5_IJNSA_ILi0EEESB_EEENSA_ILi512EEEEEENS5_IJSX_iEEEEEEEEEEESL_S14_NS4_8TiledMMAINS4_8MMA_AtomIJNS4_17SM100_MMA_MXF4_SSISJ_SJ_fSK_Li128ELi64ELi16ELNS4_4UMMA5MajorE0ELS19_0ELNS18_7ScaleInE0ELS1A_0EEEEEENSN_INS5_IJSB_SB_SB_EEENS5_IJSX_SX_SX_EEEEENS5_IJNS4_10UnderscoreES1G_S1G_EEEEENS5_IJNS4_23SM90_TMA_LOAD_MULTICASTES1J_EEENS5_IJNS4_14ComposedLayoutINS4_7SwizzleILi3ELi4ELi3EEENS4_18smem_ptr_flag_bitsILi4EEENSN_INS5_IJSC_SH_EEENS5_IJSH_SB_EEEEEEENSN_INS5_IJNS5_IJNS5_IJSQ_SB_EEEST_EEESB_NS5_IJSB_SP_EEEEEENS5_IJNS5_IJNS5_IJST_SZ_EEESY_EEESX_NS5_IJSP_SZ_EEEEEEEEEEEvNS4_8identityENS5_IJNS4_13SM90_TMA_LOADES25_EEES23_vS24_EENS_8epilogue10collective18CollectiveEpilogueINS28_23Sm100TmaWarpSpecializedILi3ELi2ELi32ELb1ELb0EEEJSI_NS5_IJNSN_ISF_SB_EENSN_ISO_SB_EEEEENS_10bfloat16_tESM_S2G_SM_NS28_6fusion15FusionCallbacksIS2C_NS2H_17LinearCombinationIS2G_fS2G_fLNS_15FloatRoundStyleE2EEESI_S2F_JEEENS4_5SM1004TMEM4LOAD26SM100_TMEM_LOAD_32dp32b32xES25_NS1L_INS1M_ILi2ELi4ELi3EEENS1O_ILi16EEENSN_INS5_IJSC_SO_EEENS5_IJSO_SB_EEEEEEENS4_39AutoVectorizingCopyWithAssumedAlignmentILi128EEENS4_14SM90_TMA_STOREES2W_S2Y_S2Y_EEEvvEEEEvNT_6ParamsE)
        .other          _ZN7cutlass13device_kernelINS_4gemm6kernel13GemmUniversalIN4cute5tupleIJiiiiEEENS1_10collective13CollectiveMmaINS1_46MainloopSm100TmaUmmaWarpSpecializedBlockScaledILi7ELi2ELi2ENS5_IJNS4_1CILi1EEENSA_ILi8EEESB_EEEEENS5_IJNSA_ILi128EEENSA_ILi64EEENSA_ILi256EEEEEENS5_IJNS_12float_e2m1_tENS_13float_ue4m3_tEEEENS5_IJNS5_IJlSB_lEEENS4_6LayoutINS5_IJNS5_IJNS5_IJNSA_ILi32EEENSA_ILi4EEEEEEiEEENS5_IJNS5_IJNSA_ILi16EEESP_EEEiEEENS5_IJSB_iEEEEEENS5_IJSU_NS5_IJNS5_IJNSA_ILi0EEESB_EEENSA_ILi512EEEEEENS5_IJSX_iEEEEEEEEEEESL_S14_NS4_8TiledMMAINS4_8MMA_AtomIJNS4_17SM100_MMA_MXF4_SSISJ_SJ_fSK_Li128ELi64ELi16ELNS4_4UMMA5MajorE0ELS19_0ELNS18_7ScaleInE0ELS1A_0EEEEEENSN_INS5_IJSB_SB_SB_EEENS5_IJSX_SX_SX_EEEEENS5_IJNS4_10UnderscoreES1G_S1G_EEEEENS5_IJNS4_23SM90_TMA_LOAD_MULTICASTES1J_EEENS5_IJNS4_14ComposedLayoutINS4_7SwizzleILi3ELi4ELi3EEENS4_18smem_ptr_flag_bitsILi4EEENSN_INS5_IJSC_SH_EEENS5_IJSH_SB_EEEEEEENSN_INS5_IJNS5_IJNS5_IJSQ_SB_EEEST_EEESB_NS5_IJSB_SP_EEEEEENS5_IJNS5_IJNS5_IJST_SZ_EEESY_EEESX_NS5_IJSP_SZ_EEEEEEEEEEEvNS4_8identityENS5_IJNS4_13SM90_TMA_LOADES25_EEES23_vS24_EENS_8epilogue10collective18CollectiveEpilogueINS28_23Sm100TmaWarpSpecializedILi3ELi2ELi32ELb1ELb0EEEJSI_NS5_IJNSN_ISF_SB_EENSN_ISO_SB_EEEEENS_10bfloat16_tESM_S2G_SM_NS28_6fusion15FusionCallbacksIS2C_NS2H_17LinearCombinationIS2G_fS2G_fLNS_15FloatRoundStyleE2EEESI_S2F_JEEENS4_5SM1004TMEM4LOAD26SM100_TMEM_LOAD_32dp32b32xES25_NS1L_INS1M_ILi2ELi4ELi3EEENS1O_ILi16EEENSN_INS5_IJSC_SO_EEENS5_IJSO_SB_EEEEEEENS4_39AutoVectorizingCopyWithAssumedAlignmentILi128EEENS4_14SM90_TMA_STOREES2W_S2Y_S2Y_EEEvvEEEEvNT_6ParamsE,@"STO_CUDA_ENTRY STV_DEFAULT"
_ZN7cutlass13device_kernelINS_4gemm6kernel13GemmUniversalIN4cute5tupleIJiiiiEEENS1_10collective13CollectiveMmaINS1_46MainloopSm100TmaUmmaWarpSpecializedBlockScaledILi7ELi2ELi2ENS5_IJNS4_1CILi1EEENSA_ILi8EEESB_EEEEENS5_IJNSA_ILi128EEENSA_ILi64EEENSA_ILi256EEEEEENS5_IJNS_12float_e2m1_tENS_13float_ue4m3_tEEEENS5_IJNS5_IJlSB_lEEENS4_6LayoutINS5_IJNS5_IJNS5_IJNSA_ILi32EEENSA_ILi4EEEEEEiEEENS5_IJNS5_IJNSA_ILi16EEESP_EEEiEEENS5_IJSB_iEEEEEENS5_IJSU_NS5_IJNS5_IJNSA_ILi0EEESB_EEENSA_ILi512EEEEEENS5_IJSX_iEEEEEEEEEEESL_S14_NS4_8TiledMMAINS4_8MMA_AtomIJNS4_17SM100_MMA_MXF4_SSISJ_SJ_fSK_Li128ELi64ELi16ELNS4_4UMMA5MajorE0ELS19_0ELNS18_7ScaleInE0ELS1A_0EEEEEENSN_INS5_IJSB_SB_SB_EEENS5_IJSX_SX_SX_EEEEENS5_IJNS4_10UnderscoreES1G_S1G_EEEEENS5_IJNS4_23SM90_TMA_LOAD_MULTICASTES1J_EEENS5_IJNS4_14ComposedLayoutINS4_7SwizzleILi3ELi4ELi3EEENS4_18smem_ptr_flag_bitsILi4EEENSN_INS5_IJSC_SH_EEENS5_IJSH_SB_EEEEEEENSN_INS5_IJNS5_IJNS5_IJSQ_SB_EEEST_EEESB_NS5_IJSB_SP_EEEEEENS5_IJNS5_IJNS5_IJST_SZ_EEESY_EEESX_NS5_IJSP_SZ_EEEEEEEEEEEvNS4_8identityENS5_IJNS4_13SM90_TMA_LOADES25_EEES23_vS24_EENS_8epilogue10collective18CollectiveEpilogueINS28_23Sm100TmaWarpSpecializedILi3ELi2ELi32ELb1ELb0EEEJSI_NS5_IJNSN_ISF_SB_EENSN_ISO_SB_EEEEENS_10bfloat16_tESM_S2G_SM_NS28_6fusion15FusionCallbacksIS2C_NS2H_17LinearCombinationIS2G_fS2G_fLNS_15FloatRoundStyleE2EEESI_S2F_JEEENS4_5SM1004TMEM4LOAD26SM100_TMEM_LOAD_32dp32b32xES25_NS1L_INS1M_ILi2ELi4ELi3EEENS1O_ILi16EEENSN_INS5_IJSC_SO_EEENS5_IJSO_SB_EEEEEEENS4_39AutoVectorizingCopyWithAssumedAlignmentILi128EEENS4_14SM90_TMA_STOREES2W_S2Y_S2Y_EEEvvEEEEvNT_6ParamsE:
[----:B------:R-:W1:Y:S01]  /*0000*/  LDC R1, c[0x0][0x37c] ;  /* 0x0000df00ff017b82 */ /* 0x000e620000000800 */
[----:B------:R-:W2:Y:S01]  /*0010*/  S2R R93, SR_TID.X ;  /* 0x00000000005d7919 */ /* 0x000ea20000002100 */
[----:B------:R-:W3:Y:S01]  /*0020*/  LDCU.64 UR4, c[0x0][0xc90] ;  /* 0x00019200ff0477ac */ /* 0x000ee20008000a00 */
[----:B------:R-:W-:Y:S02]  /*0030*/  PRMT R88, RZ, 0x7610, R88 ;  /* 0x00007610ff587816 */ /* 0x000fe40000000058 */
[----:B------:R-:W-:Y:S01]  /*0040*/  ELECT P6, URZ, PT ;  /* 0x0000000000ff782f */ /* 0x000fe200038c0000 */
[----:B------:R-:W4:Y:S01]  /*0050*/  LDCU.64 UR46, c[0x0][0x358] ;  /* 0x00006b00ff2e77ac */ /* 0x000f220008000a00 */
[----:B---3--:R-:W-:-:S04]  /*0060*/  UISETP.NE.U32.AND UP0, UPT, UR4, URZ, UPT ;  /* 0x000000ff0400728c */ /* 0x008fc8000bf05070 */
[----:B------:R-:W-:Y:S01]  /*0070*/  UISETP.NE.AND.EX UP0, UPT, UR5, URZ, UPT, UP0 ;  /* 0x000000ff0500728c */ /* 0x000fe2000bf05300 */
[----:B--2---:R-:W-:-:S05]  /*0080*/  SHF.R.U32.HI R92, RZ, 0x5, R93 ;  /* 0x00000005ff5c7819 */ /* 0x004fca000001165d */
[----:B------:R-:W2:Y:S02]  /*0090*/  SHFL.IDX PT, R0, R92, RZ, 0x1f ;  /* 0x00001fff5c007589 */ /* 0x000ea400000e0000 */
[----:B--2---:R-:W-:Y:S01]  /*00a0*/  R2UR UR8, R0 ;  /* 0x00000000000872ca */ /* 0x004fe200000e0000 */
[----:B-1--4-:R-:W-:-:S14]  /*00b0*/  BRA.U UP0, `(.L_x_0) ;  /* 0x00000001002c7547 */ /* 0x012fdc000b800000 */
[----:B------:R-:W1:Y:S02]  /*00c0*/  LDCU.64 UR6, c[0x0][0xc88] ;  /* 0x00019100ff0677ac */ /* 0x000e640008000a00 */
[----:B-1----:R-:W-:-:S04]  /*00d0*/  UISETP.NE.U32.AND UP0, UPT, UR6, URZ, UPT ;  /* 0x000000ff0600728c */ /* 0x002fc8000bf05070 */
[----:B------:R-:W-:-:S09]  /*00e0*/  UISETP.NE.AND.EX UP0, UPT, UR7, URZ, UPT, UP0 ;  /* 0x000000ff0700728c */ /* 0x000fd2000bf05300 */
[----:B------:R-:W-:Y:S05]  /*00f0*/  BRA.U !UP0, `(.L_x_1) ;  /* 0x0000000108107547 */ /* 0x000fea000b800000 */
[----:B------:R-:W1:Y:S02]  /*0100*/  LDC.64 R2, c[0x0][0xc88] ;  /* 0x00032200ff027b82 */ /* 0x000e640000000a00 */
[----:B-1----:R1:W5:Y:S01]  /*0110*/  LDG.E R49, desc[UR46][R2.64] ;  /* 0x0000002e02317981 */ /* 0x002362000c1e1900 */
[----:B------:R-:W-:Y:S01]  /*0120*/  HFMA2 R88, -RZ, RZ, 0, 5.9604644775390625e-08 ;  /* 0x00000001ff587431 */ /* 0x000fe200000001ff */
[----:B------:R-:W-:Y:S05]  /*0130*/  BRA `(.L_x_0) ;  /* 0x00000000000c7947 */ /* 0x000fea0003800000 */
.L_x_1:
[----:B------:R-:W1:Y:S01]  /*0140*/  LDCU UR6, c[0x0][0xc80] ;  /* 0x00019000ff0677ac */ /* 0x000e620008000800 */
[----:B------:R-:W-:Y:S01]  /*0150*/  HFMA2 R88, -RZ, RZ, 0, 5.9604644775390625e-08 ;  /* 0x00000001ff587431 */ /* 0x000fe200000001ff */
[----:B-1----:R-:W-:-:S07]  /*0160*/  MOV R49, UR6 ;  /* 0x0000000600317c02 */ /* 0x002fce0008000f00 */
.L_x_0:
[----:B------:R-:W2:Y:S02]  /*0170*/  LDCU.64 UR6, c[0x0][0xcb0] ;  /* 0x00019600ff0677ac */ /* 0x000ea40008000a00 */
[----:B--2---:R-:W-:-:S04]  /*0180*/  UISETP.NE.U32.AND UP0, UPT, UR6, URZ, UPT ;  /* 0x000000ff0600728c */ /* 0x004fc8000bf05070 */
[----:B------:R-:W-:-:S09]  /*0190*/  UISETP.NE.AND.EX UP0, UPT, UR7, URZ, UPT, UP0 ;  /* 0x000000ff0700728c */ /* 0x000fd2000bf05300 */
[----:B------:R-:W-:Y:S05]  /*01a0*/  BRA.U UP0, `(.L_x_2) ;  /* 0x0000000100247547 */ /* 0x000fea000b800000 */
[----:B------:R-:W2:Y:S02]  /*01b0*/  LDCU.64 UR6, c[0x0][0xca8] ;  /* 0x00019500ff0677ac */ /* 0x000ea40008000a00 */
[----:B--2---:R-:W-:-:S04]  /*01c0*/  UISETP.NE.U32.AND UP0, UPT, UR6, URZ, UPT ;  /* 0x000000ff0600728c */ /* 0x004fc8000bf05070 */
[----:B------:R-:W-:-:S09]  /*01d0*/  UISETP.NE.AND.EX UP0, UPT, UR7, URZ, UPT, UP0 ;  /* 0x000000ff0700728c */ /* 0x000fd2000bf05300 */
[----:B------:R-:W-:Y:S05]  /*01e0*/  BRA.U !UP0, `(.L_x_3) ;  /* 0x00000001080c7547 */ /* 0x000fea000b800000 */
[----:B-1----:R-:W1:Y:S02]  /*01f0*/  LDC.64 R2, c[0x0][0xca8] ;  /* 0x00032a00ff027b82 */ /* 0x002e640000000a00 */
[----:B-1----:R2:W5:Y:S01]  /*0200*/  LDG.E R47, desc[UR46][R2.64] ;  /* 0x0000002e022f7981 */ /* 0x002562000c1e1900 */
[----:B------:R-:W-:Y:S05]  /*0210*/  BRA `(.L_x_2) ;  /* 0x0000000000087947 */ /* 0x000fea0003800000 */
.L_x_3:
[----:B------:R-:W2:Y:S02]  /*0220*/  LDCU UR6, c[0x0][0xca0] ;  /* 0x00019400ff0677ac */ /* 0x000ea40008000800 */
[----:B--2---:R-:W-:Y:S02]  /*0230*/  MOV R47, UR6 ;  /* 0x00000006002f7c02 */ /* 0x004fe40008000f00 */
.L_x_2:
[----:B------:R-:W-:Y:S01]  /*0240*/  IMAD.U32 R0, RZ, RZ, UR8 ;  /* 0x00000008ff007e24 */ /* 0x000fe2000f8e00ff */
[----:B------:R-:W-:Y:S04]  /*0250*/  BSSY.RECONVERGENT B0, `(.L_x_4) ;  /* 0x0000012000007945 */ /* 0x000fe80003800200 */
[C---:B------:R-:W-:Y:S02]  /*0260*/  ISETP.NE.OR P1, PT, R0.reuse, 0x1, !P6 ;  /* 0x000000010000780c */ /* 0x040fe40007725670 */
[----:B------:R-:W-:-:S11]  /*0270*/  ISETP.NE.OR P0, PT, R0, 0x3, !P6 ;  /* 0x000000030000780c */ /* 0x000fd60007705670 */
[----:B------:R-:W-:Y:S05]  /*0280*/  @P1 BRA `(.L_x_5) ;  /* 0x0000000000381947 */ /* 0x000fea0003800000 */
[----:B------:R-:W3:Y:S02]  /*0290*/  LDCU.64 UR6, c[0x0][0x348] ;  /* 0x00006900ff0677ac */ /* 0x000ee40008000a00 */
[----:B---3--:R-:W-:Y:S02]  /*02a0*/  UIADD3 UR14, UP3, UPT, UR6, 0x80, URZ ;  /* 0x00000080060e7890 */ /* 0x008fe4000ff7e0ff */
[----:B------:R-:W-:Y:S02]  /*02b0*/  UIADD3 UR12, UP2, UPT, UR6, 0x180, URZ ;  /* 0x00000180060c7890 */ /* 0x000fe4000ff5e0ff */
[----:B------:R-:W-:Y:S02]  /*02c0*/  UIADD3 UR10, UP1, UPT, UR6, 0x280, URZ ;  /* 0x00000280060a7890 */ /* 0x000fe4000ff3e0ff */
[----:B------:R-:W-:Y:S02]  /*02d0*/  UIADD3 UR6, UP0, UPT, UR6, 0x380, URZ ;  /* 0x0000038006067890 */ /* 0x000fe4000ff1e0ff */
[----:B------:R-:W-:-:S02]  /*02e0*/  UIADD3.X UR15, UPT, UPT, URZ, UR7, URZ, UP3, !UPT ;  /* 0x00000007ff0f7290 */ /* 0x000fc40009ffe4ff */
[----:B------:R-:W-:Y:S02]  /*02f0*/  UIADD3.X UR13, UPT, UPT, URZ, UR7, URZ, UP2, !UPT ;  /* 0x00000007ff0d7290 */ /* 0x000fe400097fe4ff */
[----:B------:R-:W-:Y:S02]  /*0300*/  UIADD3.X UR11, UPT, UPT, URZ, UR7, URZ, UP1, !UPT ;  /* 0x00000007ff0b7290 */ /* 0x000fe40008ffe4ff */
[----:B------:R-:W-:-:S03]  /*0310*/  UIADD3.X UR7, UPT, UPT, URZ, UR7, URZ, UP0, !UPT ;  /* 0x00000007ff077290 */ /* 0x000fc600087fe4ff */
[----:B------:R3:W-:Y:S02]  /*0320*/  UTMACCTL.PF [UR14] ;  /* 0x000000000e0079b9 */ /* 0x0007e40008040000 */
[----:B------:R3:W-:Y:S02]  /*0330*/  UTMACCTL.PF [UR12] ;  /* 0x000000000c0079b9 */ /* 0x0007e40008040000 */
[----:B------:R3:W-:Y:S02]  /*0340*/  UTMACCTL.PF [UR10] ;  /* 0x000000000a0079b9 */ /* 0x0007e40008040000 */
[----:B------:R3:W-:Y:S02]  /*0350*/  UTMACCTL.PF [UR6] ;  /* 0x00000000060079b9 */ /* 0x0007e40008040000 */
[----:B---3--:R-:W-:Y:S01]  /*0360*/  NOP ;  /* 0x0000000000007918 */ /* 0x008fe20000000000 */
.L_x_5:
[----:B------:R-:W-:Y:S05]  /*0370*/  BSYNC.RECONVERGENT B0 ;  /* 0x0000000000007941 */ /* 0x000fea0003800200 */
.L_x_4:
[----:B------:R-:W-:Y:S04]  /*0380*/  BSSY.RECONVERGENT B0, `(.L_x_6) ;  /* 0x000000a000007945 */ /* 0x000fe80003800200 */
[----:B------:R-:W-:Y:S05]  /*0390*/  @P0 BRA `(.L_x_7) ;  /* 0x0000000000200947 */ /* 0x000fea0003800000 */
[----:B------:R-:W3:Y:S02]  /*03a0*/  LDCU.64 UR6, c[0x0][0x348] ;  /* 0x00006900ff0677ac */ /* 0x000ee40008000a00 */
[----:B---3--:R-:W-:Y:S02]  /*03b0*/  UIADD3 UR10, UP1, UPT, UR6, 0x980, URZ ;  /* 0x00000980060a7890 */ /* 0x008fe4000ff3e0ff */
[----:B------:R-:W-:Y:S02]  /*03c0*/  UIADD3 UR6, UP0, UPT, UR6, 0xa80, URZ ;  /* 0x00000a8006067890 */ /* 0x000fe4000ff1e0ff */
[----:B------:R-:W-:Y:S02]  /*03d0*/  UIADD3.X UR11, UPT, UPT, URZ, UR7, URZ, UP1, !UPT ;  /* 0x00000007ff0b7290 */ /* 0x000fe40008ffe4ff */
[----:B------:R-:W-:-:S07]  /*03e0*/  UIADD3.X UR7, UPT, UPT, URZ, UR7, URZ, UP0, !UPT ;  /* 0x00000007ff077290 */ /* 0x000fce00087fe4ff */
[----:B------:R3:W-:Y:S02]  /*03f0*/  UTMACCTL.PF [UR10] ;  /* 0x000000000a0079b9 */ /* 0x0007e40008040000 */
[----:B------:R3:W-:Y:S02]  /*0400*/  UTMACCTL.PF [UR6] ;  /* 0x00000000060079b9 */ /* 0x0007e40008040000 */
[----:B---3--:R-:W-:Y:S01]  /*0410*/  NOP ;  /* 0x0000000000007918 */ /* 0x008fe20000000000 */
.L_x_7:
[----:B------:R-:W-:Y:S05]  /*0420*/  BSYNC.RECONVERGENT B0 ;  /* 0x0000000000007941 */ /* 0x000fea0003800200 */
.L_x_6:
[----:B------:R-:W3:Y:S01]  /*0430*/  LDCU.64 UR6, c[0x0][0xc88] ;  /* 0x00019100ff0677ac */ /* 0x000ee20008000a00 */
[----:B------:R-:W-:Y:S02]  /*0440*/  UISETP.EQ.U32.AND UP1, UPT, UR4, URZ, UPT ;  /* 0x000000ff0400728c */ /* 0x000fe4000bf22070 */
[----:B------:R-:W-:Y:S02]  /*0450*/  UPLOP3.LUT UP4, UPT, UPT, UPT, UPT, 0x80, 0x8 ;  /* 0x000000000008789c */ /* 0x000fe40003f8f070 */
[----:B---3--:R-:W-:-:S04]  /*0460*/  UISETP.NE.U32.AND UP0, UPT, UR6, URZ, UPT ;  /* 0x000000ff0600728c */ /* 0x008fc8000bf05070 */
[----:B------:R-:W-:-:S04]  /*0470*/  UISETP.NE.AND.EX UP0, UPT, UR7, URZ, UPT, UP0 ;  /* 0x000000ff0700728c */ /* 0x000fc8000bf05300 */
[----:B------:R-:W-:-:S04]  /*0480*/  UISETP.EQ.OR.EX UP2, UPT, UR5, URZ, !UP0, UP1 ;  /* 0x000000ff0500728c */ /* 0x000fc8000c742710 */
[----:B------:R-:W-:-:S05]  /*0490*/  UP2UR UR48, UPR, URZ, 0x4 ;  /* 0x00000004ff307883 */ /* 0x000fca0008000000 */
[----:B------:R-:W-:Y:S07]  /*04a0*/  BRA.U !UP2, `(.L_x_8) ;  /* 0x000000010a207547 */ /* 0x000fee000b800000 */
[----:B------:R-:W-:Y:S01]  /*04b0*/  UISETP.NE.U32.AND UP1, UPT, UR4, URZ, UPT ;  /* 0x000000ff0400728c */ /* 0x000fe2000bf25070 */
[----:B-----5:R-:W-:Y:S01]  /*04c0*/  FSETP.NEU.AND P0, PT, R49, RZ, PT ;  /* 0x000000ff3100720b */ /* 0x020fe20003f0d000 */
[----:B------:R-:W-:Y:S02]  /*04d0*/  USEL UR4, URZ, 0xffffffff, UP0 ;  /* 0xffffffffff047887 */ /* 0x000fe40008000000 */
[----:B------:R-:W-:-:S10]  /*04e0*/  UISETP.NE.AND.EX UP1, UPT, UR5, URZ, UPT, UP1 ;  /* 0x000000ff0500728c */ /* 0x000fd4000bf25310 */
[----:B------:R-:W-:Y:S01]  /*04f0*/  VOTEU.ANY UP0, P0 ;  /* 0x0000000000ff7886 */ /* 0x000fe20000000100 */
[----:B------:R-:W-:-:S04]  /*0500*/  @!UP1 USEL UR4, URZ, 0xffffffff, UP0 ;  /* 0xffffffffff049887 */ /* 0x000fc80008000000 */
[----:B------:R-:W-:-:S04]  /*0510*/  ULOP3.LUT UR4, UR4, 0x1, URZ, 0xc0, !UPT ;  /* 0x0000000104047892 */ /* 0x000fc8000f8ec0ff */
[----:B------:R-:W-:-:S11]  /*0520*/  UISETP.NE.U32.AND UP4, UPT, UR4, 0x1, UPT ;  /* 0x000000010400788c */ /* 0x000fd6000bf85070 */
.L_x_8:
[----:B-12---:R-:W1:Y:S01]  /*0530*/  SHFL.IDX PT, R2, R92, RZ, 0x1f ;  /* 0x00001fff5c027589 */ /* 0x006e6200000e0000 */
[----:B------:R-:W-:-:S04]  /*0540*/  UISETP.NE.AND UP0, UPT, UR8, 0x2, UPT ;  /* 0x000000020800788c */ /* 0x000fc8000bf05270 */
[----:B------:R-:W-:Y:S01]  /*0550*/  USEL UR22, URZ, 0x1, UP0 ;  /* 0x00000001ff167887 */ /* 0x000fe20008000000 */
[----:B-1----:R-:W-:-:S13]  /*0560*/  ISETP.NE.AND P0, PT, R2, RZ, PT ;  /* 0x000000ff0200720c */ /* 0x002fda0003f05270 */
[----:B------:R-:W-:Y:S05]  /*0570*/  @P0 BRA `(.L_x_9) ;  /* 0x0000000000700947 */ /* 0x000fea0003800000 */
[----:B------:R-:W1:Y:S01]  /*0580*/  S2UR UR6, SR_CgaCtaId ;  /* 0x00000000000679c3 */ /* 0x000e620000008800 */
[----:B------:R-:W-:Y:S01]  /*0590*/  UMOV UR7, 0x400 ;  /* 0x0000040000077882 */ /* 0x000fe20000000000 */
[----:B------:R-:W-:Y:S01]  /*05a0*/  UMOV UR5, 0x1 ;  /* 0x0000000100057882 */ /* 0x000fe20000000000 */
[----:B------:R-:W-:Y:S01]  /*05b0*/  UMOV UR4, 0x8 ;  /* 0x0000000800047882 */ /* 0x000fe20000000000 */
[----:B------:R-:W-:-:S04]  /*05c0*/  UIADD3 UR10, UPT, UPT, -UR5, 0x100000, URZ ;  /* 0x00100000050a7890 */ /* 0x000fc8000fffe1ff */
[----:B------:R-:W-:Y:S02]  /*05d0*/  USHF.L.U32 UR11, UR10, 0xb, URZ ;  /* 0x0000000b0a0b7899 */ /* 0x000fe400080006ff */
[----:B------:R-:W-:Y:S02]  /*05e0*/  USHF.L.U32 UR10, UR10, 0x1, URZ ;  /* 0x000000010a0a7899 */ /* 0x000fe400080006ff */
[----:B------:R-:W-:-:S04]  /*05f0*/  UIADD3 UR4, UPT, UPT, -UR4, 0x100000, URZ ;  /* 0x0010000004047890 */ /* 0x000fc8000fffe1ff */
[----:B------:R-:W-:Y:S02]  /*0600*/  USHF.L.U32 UR5, UR4, 0xb, URZ ;  /* 0x0000000b04057899 */ /* 0x000fe400080006ff */
[----:B------:R-:W-:Y:S01]  /*0610*/  USHF.L.U32 UR4, UR4, 0x1, URZ ;  /* 0x0000000104047899 */ /* 0x000fe200080006ff */
[----:B------:R-:W-:Y:S01]  /*0620*/  ELECT P0, URZ, PT ;  /* 0x0000000000ff782f */ /* 0x000fe20003800000 */
[----:B-1----:R-:W-:Y:S01]  /*0630*/  ULEA UR6, UR6, UR7, 0x18 ;  /* 0x0000000706067291 */ /* 0x002fe2000f8ec0ff */
[----:B------:R-:W1:Y:S11]  /*0640*/  FENCE.VIEW.ASYNC.S ;  /* 0x00000000000073c6 */ /* 0x000e760000000000 */
[----:B-1----:R1:W2:Y:S01]  /*0650*/  SYNCS.EXCH.64 URZ, [UR6], UR10 ;  /* 0x0000000a06ff75b2 */ /* 0x0022a20008000100 */
[----:B------:R1:W3:Y:S01]  /*0660*/  SYNCS.EXCH.64 URZ, [UR6+0x38], UR4 ;  /* 0x0000380406ff75b2 */ /* 0x0002e20008000100 */
[----:B------:R1:W4:Y:S01]  /*0670*/  SYNCS.EXCH.64 URZ, [UR6+0x8], UR10 ;  /* 0x0000080a06ff75b2 */ /* 0x0003220008000100 */
[----:B------:R1:W1:Y:S01]  /*0680*/  SYNCS.EXCH.64 URZ, [UR6+0x40], UR4 ;  /* 0x0000400406ff75b2 */ /* 0x0002620008000100 */
        /* <DEDUP_REMOVED lines=10> */
[----:B------:R-:W-:Y:S01]  /*0730*/  NOP ;  /* 0x0000000000007918 */ /* 0x000fe20000000000 */
.L_x_9:
[----:B------:R-:W2:Y:S01]  /*0740*/  SHFL.IDX PT, R2, R92, RZ, 0x1f ;  /* 0x00001fff5c027589 */ /* 0x000ea200000e0000 */
[----:B------:R-:W-:Y:S01]  /*0750*/  NOP ;  /* 0x0000000000007918 */ /* 0x000fe20000000000 */
[----:B--2---:R-:W-:-:S13]  /*0760*/  ISETP.NE.AND P0, PT, R2, 0x1, PT ;  /* 0x000000010200780c */ /* 0x004fda0003f05270 */
[----:B------:R-:W-:Y:S05]  /*0770*/  @P0 BRA `(.L_x_10) ;  /* 0x0000000000500947 */ /* 0x000fea0003800000 */
[----:B-1----:R-:W1:Y:S01]  /*0780*/  S2UR UR6, SR_CgaCtaId ;  /* 0x00000000000679c3 */ /* 0x002e620000008800 */
        /* <DEDUP_REMOVED lines=12> */
[----:B-1----:R2:W1:Y:S01]  /*0850*/  SYNCS.EXCH.64 URZ, [UR6+0x70], UR10 ;  /* 0x0000700a06ff75b2 */ /* 0x0024620008000100 */
[----:B------:R2:W1:Y:S01]  /*0860*/  SYNCS.EXCH.64 URZ, [UR6+0x88], UR4 ;  /* 0x0000880406ff75b2 */ /* 0x0004620008000100 */
[----:B------:R2:W1:Y:S01]  /*0870*/  SYNCS.EXCH.64 URZ, [UR6+0x78], UR10 ;  /* 0x0000780a06ff75b2 */ /* 0x0004620008000100 */
[----:B------:R2:W1:Y:S01]  /*0880*/  SYNCS.EXCH.64 URZ, [UR6+0x90], UR4 ;  /* 0x0000900406ff75b2 */ /* 0x0004620008000100 */
[----:B------:R2:W1:Y:S01]  /*0890*/  SYNCS.EXCH.64 URZ, [UR6+0x80], UR10 ;  /* 0x0000800a06ff75b2 */ /* 0x0004620008000100 */
[----:B------:R2:W1:Y:S02]  /*08a0*/  SYNCS.EXCH.64 URZ, [UR6+0x98], UR4 ;  /* 0x0000980406ff75b2 */ /* 0x0004640008000100 */
[----:B--2---:R-:W-:Y:S01]  /*08b0*/  NOP ;  /* 0x0000000000007918 */ /* 0x004fe20000000000 */
.L_x_10:
[----:B------:R-:W2:Y:S01]  /*08c0*/  SHFL.IDX PT, R2, R92, RZ, 0x1f ;  /* 0x00001fff5c027589 */ /* 0x000ea200000e0000 */
[----:B------:R-:W-:Y:S01]  /*08d0*/  NOP ;  /* 0x0000000000007918 */ /* 0x000fe20000000000 */
[----:B--2---:R-:W-:-:S13]  /*08e0*/  ISETP.NE.AND P0, PT, R2, 0x3, PT ;  /* 0x000000030200780c */ /* 0x004fda0003f05270 */
[----:B------:R-:W-:Y:S05]  /*08f0*/  @P0 BRA `(.L_x_11) ;  /* 0x0000000000300947 */ /* 0x000fea0003800000 */
[----:B-1----:R-:W1:Y:S01]  /*0900*/  S2UR UR5, SR_CgaCtaId ;  /* 0x00000000000579c3 */ /* 0x002e620000008800 */
[----:B------:R-:W-:Y:S01]  /*0910*/  UMOV UR6, 0x400 ;  /* 0x0000040000067882 */ /* 0x000fe20000000000 */
[----:B------:R-:W-:Y:S01]  /*0920*/  UMOV UR4, 0x20 ;  /* 0x0000002000047882 */ /* 0x000fe20000000000 */
[----:B------:R-:W-:Y:S01]  /*0930*/  ELECT P0, URZ, PT ;  /* 0x0000000000ff782f */ /* 0x000fe20003800000 */
[----:B-1----:R-:W-:Y:S02]  /*0940*/  ULEA UR5, UR5, UR6, 0x18 ;  /* 0x0000000605057291 */ /* 0x002fe4000f8ec0ff */
[----:B------:R-:W-:-:S04]  /*0950*/  UIADD3 UR6, UPT, UPT, -UR4, 0x100000, URZ ;  /* 0x0010000004067890 */ /* 0x000fc8000fffe1ff */
[----:B------:R-:W-:Y:S02]  /*0960*/  USHF.L.U32 UR7, UR6, 0xb, URZ ;  /* 0x0000000b06077899 */ /* 0x000fe400080006ff */
[----:B------:R-:W-:Y:S01]  /*0970*/  USHF.L.U32 UR6, UR6, 0x1, URZ ;  /* 0x0000000106067899 */ /* 0x000fe200080006ff */
[----:B------:R-:W1:Y:S11]  /*0980*/  FENCE.VIEW.ASYNC.S ;  /* 0x00000000000073c6 */ /* 0x000e760000000000 */
[----:B-1----:R2:W1:Y:S01]  /*0990*/  SYNCS.EXCH.64 URZ, [UR5+0xa0], UR6 ;  /* 0x0000a00605ff75b2 */ /* 0x0024620008000100 */
[----:B------:R2:W1:Y:S02]  /*09a0*/  SYNCS.EXCH.64 URZ, [UR5+0xa8], UR6 ;  /* 0x0000a80605ff75b2 */ /* 0x0004640008000100 */
[----:B--2---:R-:W-:Y:S01]  /*09b0*/  NOP ;  /* 0x0000000000007918 */ /* 0x004fe20000000000 */
.L_x_11:
[----:B------:R-:W2:Y:S01]  /*09c0*/  SHFL.IDX PT, R2, R92, RZ, 0x1f ;  /* 0x00001fff5c027589 */ /* 0x000ea200000e0000 */
[----:B------:R-:W-:Y:S01]  /*09d0*/  NOP ;  /* 0x0000000000007918 */ /* 0x000fe20000000000 */
[----:B--2---:R-:W-:-:S13]  /*09e0*/  ISETP.NE.AND P0, PT, R2, 0x4, PT ;  /* 0x000000040200780c */ /* 0x004fda0003f05270 */
[----:B------:R-:W-:Y:S05]  /*09f0*/  @P0 BRA `(.L_x_12) ;  /* 0x00000000004c0947 */ /* 0x000fea0003800000 */
[----:B-1----:R-:W1:Y:S01]  /*0a00*/  S2UR UR5, SR_CgaCtaId ;  /* 0x00000000000579c3 */ /* 0x002e620000008800 */
[----:B------:R-:W-:Y:S01]  /*0a10*/  UMOV UR7, 0x720 ;  /* 0x0000072000077882 */ /* 0x000fe20000000000 */
[----:B------:R-:W-:Y:S01]  /*0a20*/  UMOV UR6, 0x400 ;  /* 0x0000040000067882 */ /* 0x000fe20000000000 */
[----:B------:R-:W-:Y:S01]  /*0a30*/  USEL UR7, UR7, 0x620, UP4 ;  /* 0x0000062007077887 */ /* 0x000fe2000a000000 */
[----:B------:R-:W-:Y:S01]  /*0a40*/  UMOV UR4, 0x1 ;  /* 0x0000000100047882 */ /* 0x000fe20000000000 */
[----:B------:R-:W-:Y:S01]  /*0a50*/  ELECT P0, URZ, PT ;  /* 0x0000000000ff782f */ /* 0x000fe20003800000 */
[----:B------:R-:W-:-:S04]  /*0a60*/  UIADD3 UR10, UPT, UPT, -UR4, 0x100000, URZ ;  /* 0x00100000040a7890 */ /* 0x000fc8000fffe1ff */
[----:B------:R-:W-:Y:S02]  /*0a70*/  USHF.L.U32 UR11, UR10, 0xb, URZ ;  /* 0x0000000b0a0b7899 */ /* 0x000fe400080006ff */
[----:B------:R-:W-:Y:S02]  /*0a80*/  USHF.L.U32 UR10, UR10, 0x1, URZ ;  /* 0x000000010a0a7899 */ /* 0x000fe400080006ff */
[----:B-1----:R-:W-:Y:S02]  /*0a90*/  ULEA UR5, UR5, UR6, 0x18 ;  /* 0x0000000605057291 */ /* 0x002fe4000f8ec0ff */
[----:B------:R-:W-:-:S04]  /*0aa0*/  UIADD3 UR6, UPT, UPT, -UR7, 0x100000, URZ ;  /* 0x0010000007067890 */ /* 0x000fc8000fffe1ff */
[----:B------:R-:W-:Y:S02]  /*0ab0*/  USHF.L.U32 UR7, UR6, 0xb, URZ ;  /* 0x0000000b06077899 */ /* 0x000fe400080006ff */
[----:B------:R-:W-:Y:S01]  /*0ac0*/  USHF.L.U32 UR6, UR6, 0x1, URZ ;  /* 0x0000000106067899 */ /* 0x000fe200080006ff */
[----:B------:R-:W1:Y:S03]  /*0ad0*/  FENCE.VIEW.ASYNC.S ;  /* 0x00000000000073c6 */ /* 0x000e660000000000 */
[----:B-1----:R2:W1:Y:S08]  /*0ae0*/  SYNCS.EXCH.64 URZ, [UR5+0xb0], UR10 ;  /* 0x0000b00a05ff75b2 */ /* 0x0024700008000100 */
[----:B------:R2:W1:Y:S01]  /*0af0*/  SYNCS.EXCH.64 URZ, [UR5+0xc0], UR6 ;  /* 0x0000c00605ff75b2 */ /* 0x0004620008000100 */
[----:B------:R2:W1:Y:S01]  /*0b00*/  SYNCS.EXCH.64 URZ, [UR5+0xb8], UR10 ;  /* 0x0000b80a05ff75b2 */ /* 0x0004620008000100 */
[----:B------:R2:W1:Y:S02]  /*0b10*/  SYNCS.EXCH.64 URZ, [UR5+0xc8], UR6 ;  /* 0x0000c80605ff75b2 */ /* 0x0004640008000100 */
[----:B--2---:R-:W-:Y:S01]  /*0b20*/  NOP ;  /* 0x0000000000007918 */ /* 0x004fe20000000000 */
.L_x_12:
        /* <DEDUP_REMOVED lines=20> */
[----:B------:R2:W1:Y:S02]  /*0c70*/  SYNCS.EXCH.64 URZ, [UR6+0xe8], UR4 ;  /* 0x0000e80406ff75b2 */ /* 0x0004640008000100 */
[----:B--2---:R-:W-:Y:S01]  /*0c80*/  NOP ;  /* 0x0000000000007918 */ /* 0x004fe20000000000 */
.L_x_13:
[----:B------:R-:W2:Y:S01]  /*0c90*/  SHFL.IDX PT, R2, R92, RZ, 0x1f ;  /* 0x00001fff5c027589 */ /* 0x000ea200000e0000 */
[----:B------:R-:W1:Y:S01]  /*0ca0*/  S2UR UR37, SR_CgaCtaId ;  /* 0x00000000002579c3 */ /* 0x000e620000008800 */
[----:B------:R-:W-:Y:S01]  /*0cb0*/  NOP ;  /* 0x0000000000007918 */ /* 0x000fe20000000000 */
[----:B--2---:R-:W-:-:S13]  /*0cc0*/  ISETP.NE.AND P0, PT, R2, 0x3, PT ;  /* 0x000000030200780c */ /* 0x004fda0003f05270 */
[----:B-1----:R-:W-:Y:S05]  /*0cd0*/  @P0 BRA `(.L_x_14) ;  /* 0x0000000000340947 */ /* 0x002fea0003800000 */
[----:B------:R-:W-:Y:S01]  /*0ce0*/  UMOV UR5, 0x400 ;  /* 0x0000040000057882 */ /* 0x000fe20000000000 */
[----:B------:R-:W-:Y:S01]  /*0cf0*/  UMOV UR4, 0x20 ;  /* 0x0000002000047882 */ /* 0x000fe20000000000 */
[----:B------:R-:W-:Y:S02]  /*0d00*/  ULEA UR5, UR37, UR5, 0x18 ;  /* 0x0000000525057291 */ /* 0x000fe4000f8ec0ff */
[----:B------:R-:W-:-:S04]  /*0d10*/  UIADD3 UR6, UPT, UPT, -UR4, 0x100000, URZ ;  /* 0x0010000004067890 */ /* 0x000fc8000fffe1ff */
[----:B------:R-:W-:Y:S02]  /*0d20*/  USHF.L.U32 UR7, UR6, 0xb, URZ ;  /* 0x0000000b06077899 */ /* 0x000fe400080006ff */
[----:B------:R-:W-:Y:S01]  /*0d30*/  USHF.L.U32 UR6, UR6, 0x1, URZ ;  /* 0x0000000106067899 */ /* 0x000fe200080006ff */
[----:B------:R-:W-:Y:S01]  /*0d40*/  ELECT P0, URZ, PT ;  /* 0x0000000000ff782f */ /* 0x000fe20003800000 */
[----:B------:R-:W1:Y:S10]  /*0d50*/  FENCE.VIEW.ASYNC.S ;  /* 0x00000000000073c6 */ /* 0x000e740000000000 */
[----:B-1----:R1:W2:Y:S01]  /*0d60*/  SYNCS.EXCH.64 URZ, [UR5+0xf0], UR6 ;  /* 0x0000f00605ff75b2 */ /* 0x0022a20008000100 */
[----:B------:R1:W1:Y:S01]  /*0d70*/  SYNCS.EXCH.64 URZ, [UR5+0x100], UR6 ;  /* 0x0001000605ff75b2 */ /* 0x0002620008000100 */
[----:B------:R1:W1:Y:S01]  /*0d80*/  SYNCS.EXCH.64 URZ, [UR5+0xf8], UR6 ;  /* 0x0000f80605ff75b2 */ /* 0x0002620008000100 */
[----:B------:R1:W1:Y:S01]  /*0d90*/  SYNCS.EXCH.64 URZ, [UR5+0x108], UR6 ;  /* 0x0001080605ff75b2 */ /* 0x0002620008000100 */
[----:B------:R-:W-:Y:S01]  /*0da0*/  NOP ;  /* 0x0000000000007918 */ /* 0x000fe20000000000 */
.L_x_14:
[----:B------:R-:W3:Y:S01]  /*0db0*/  LDCU UR4, c[0x0][0x36c] ;  /* 0x00006d80ff0477ac */ /* 0x000ee20008000800 */
[----:B------:R-:W-:Y:S01]  /*0dc0*/  ISETP.NE.OR P6, PT, R0, 0x2, !P6 ;  /* 0x000000020000780c */ /* 0x000fe200077c5670 */
[----:B------:R-:W-:Y:S01]  /*0dd0*/  NOP ;  /* 0x0000000000007918 */ /* 0x000fe20000000000 */
[----:B------:R-:W-:Y:S01]  /*0de0*/  LOP3.LUT R10, R93, 0x1f, RZ, 0xc0, !PT ;  /* 0x0000001f5d0a7812 */ /* 0x000fe200078ec0ff */
[----:B------:R-:W-:Y:S02]  /*0df0*/  UISETP.NE.AND UP3, UPT, UR8, URZ, UPT ;  /* 0x000000ff0800728c */ /* 0x000fe4000bf65270 */
[----:B---3--:R-:W-:-:S09]  /*0e00*/  UISETP.EQ.U32.AND UP0, UPT, UR4, 0x1, UPT ;  /* 0x000000010400788c */ /* 0x008fd2000bf02070 */
[----:B------:R-:W-:Y:S05]  /*0e10*/  BRA.U !UP0, `(.L_x_15) ;  /* 0x0000000108087547 */ /* 0x000fea000b800000 */
[----:B-12-4-:R-:W-:Y:S01]  /*0e20*/  UCGABAR_ARV ;  /* 0x00000000000079c7 */ /* 0x016fe20008000000 */
[----:B------:R-:W-:Y:S05]  /*0e30*/  BRA `(.L_x_16) ;  /* 0x0000000000047947 */ /* 0x000fea0003800000 */
.L_x_15:
[----:B-12-4-:R-:W-:Y:S01]  /*0e40*/  NOP ;  /* 0x0000000000007918 */ /* 0x016fe20000000000 */
.L_x_16:
[----:B------:R-:W1:Y:S01]  /*0e50*/  S2UR UR20, SR_CTAID.X ;  /* 0x00000000001479c3 */ /* 0x000e620000002500 */
[----:B------:R-:W-:-:S05]  /*0e60*/  CS2R.32 R87, SR_CgaSize ;  /* 0x0000000000577805 */ /* 0x000fca0000008a00 */
[----:B------:R-:W-:-:S05]  /*0e70*/  IMAD R87, R87, -0xa0, RZ ;  /* 0xffffff6057577824 */ /* 0x000fca00078e02ff */
[----:B------:R-:W-:-:S14]  /*0e80*/  R2UR UR5, R87 ;  /* 0x00000000570572ca */ /* 0x000fdc00000e0000 */
[----:B------:R-:W2:Y:S01]  /*0e90*/  LDCU UR5, c[0x0][UR5+0x2b0] ;  /* 0x00005600050577ac */ /* 0x000ea20008000800 */
[----:B------:R-:W-:Y:S02]  /*0ea0*/  PRMT R9, RZ, 0x7610, R9 ;  /* 0x00007610ff097816 */ /* 0x000fe40000000009 */
[----:B------:R-:W-:-:S05]  /*0eb0*/  CS2R.32 R87, SR_CgaSize ;  /* 0x0000000000577805 */ /* 0x000fca0000008a00 */
[----:B------:R-:W-:-:S05]  /*0ec0*/  IMAD R87, R87, -0xa0, RZ ;  /* 0xffffff6057577824 */ /* 0x000fca00078e02ff */
[----:B------:R-:W-:-:S14]  /*0ed0*/  R2UR UR4, R87 ;  /* 0x00000000570472ca */ /* 0x000fdc00000e0000 */
[----:B------:R-:W3:Y:S01]  /*0ee0*/  LDCU UR4, c[0x0][UR4+0x2b4] ;  /* 0x00005680040477ac */ /* 0x000ee20008000800 */
[----:B------:R-:W4:Y:S01]  /*0ef0*/  S2UR UR10, SR_CTAID.Y ;  /* 0x00000000000a79c3 */ /* 0x000f220000002600 */
[----:B------:R-:W2:Y:S01]  /*0f00*/  LDCU UR9, c[0x0][0xf30] ;  /* 0x0001e600ff0977ac */ /* 0x000ea20008000800 */
[----:B------:R-:W-:Y:S02]  /*0f10*/  ULOP3.LUT UR7, UR37, 0x7, URZ, 0xc0, !UPT ;  /* 0x0000000725077892 */ /* 0x000fe4000f8ec0ff */
[----:B------:R-:W-:-:S04]  /*0f20*/  USHF.L.U32 UR6, UR37, 0xb, URZ ;  /* 0x0000000b25067899 */ /* 0x000fc800080006ff */
[----:B------:R-:W3:Y:S01]  /*0f30*/  LDC R11, c[0x0][0xf24] ;  /* 0x0003c900ff0b7b82 */ /* 0x000ee20000000800 */
[----:B------:R-:W-:Y:S02]  /*0f40*/  USHF.L.U32 UR18, UR37, 0x7, URZ ;  /* 0x0000000725127899 */ /* 0x000fe400080006ff */
[----:B------:R-:W-:Y:S02]  /*0f50*/  UISETP.NE.AND UP1, UPT, UR8, 0x2, UPT ;  /* 0x000000020800788c */ /* 0x000fe4000bf25270 */
[----:B------:R-:W-:Y:S02]  /*0f60*/  ULOP3.LUT UR6, UR6, 0x3800, URZ, 0xc0, !UPT ;  /* 0x0000380006067892 */ /* 0x000fe4000f8ec0ff */
[----:B------:R-:W-:Y:S01]  /*0f70*/  ULOP3.LUT UR18, UR18, 0x80, URZ, 0xc0, !UPT ;  /* 0x0000008012127892 */ /* 0x000fe2000f8ec0ff */
[----:B-1----:R-:W-:Y:S02]  /*0f80*/  I2FP.F32.U32 R87, UR20 ;  /* 0x0000001400577c45 */ /* 0x002fe40008201000 */
[----:B------:R-:W-:-:S05]  /*0f90*/  CS2R.32 R2, SR_CgaSize ;  /* 0x0000000000027805 */ /* 0x000fca0000008a00 */
[----:B------:R-:W-:-:S06]  /*0fa0*/  IMAD R2, R2, -0xa0, RZ ;  /* 0xffffff6002027824 */ /* 0x000fcc00078e02ff */
[----:B------:R-:W1:Y:S01]  /*0fb0*/  LDC R2, c[0x0][R2+0x2a0] ;  /* 0x0000a80002027b82 */ /* 0x000e620000000800 */
[----:B--2---:R-:W-:Y:S01]  /*0fc0*/  UISETP.NE.AND UP2, UPT, UR9, 0x1, UPT ;  /* 0x000000010900788c */ /* 0x004fe2000bf45270 */
[----:B------:R-:W-:Y:S01]  /*0fd0*/  FMUL R87, R87, UR5 ;  /* 0x0000000557577c20 */ /* 0x000fe20008400000 */
[----:B------:R-:W-:Y:S01]  /*0fe0*/  USHF.L.U32 UR5, UR37, 0x8, URZ ;  /* 0x0000000825057899 */ /* 0x000fe200080006ff */
[----:B----4-:R-:W-:Y:S02]  /*0ff0*/  I2FP.F32.U32 R86, UR10 ;  /* 0x0000000a00567c45 */ /* 0x010fe40008201000 */
[----:B------:R-:W-:-:S05]  /*1000*/  CS2R.32 R0, SR_CgaSize ;  /* 0x0000000000007805 */ /* 0x000fca0000008a00 */
[----:B------:R-:W-:-:S06]  /*1010*/  IMAD R0, R0, -0xa0, RZ ;  /* 0xffffff6000007824 */ /* 0x000fcc00078e02ff */
[----:B------:R-:W2:Y:S01]  /*1020*/  LDC R0, c[0x0][R0+0x2a4] ;  /* 0x0000a90000007b82 */ /* 0x000ea20000000800 */
[----:B------:R-:W-:Y:S01]  /*1030*/  MOV R24, UR10 ;  /* 0x0000000a00187c02 */ /* 0x000fe20008000f00 */
[----:B------:R-:W4:Y:S01]  /*1040*/  F2I.U32.TRUNC.NTZ R87, R87 ;  /* 0x0000005700577305 */ /* 0x000f22000020f000 */
[----:B------:R-:W-:Y:S01]  /*1050*/  ULOP3.LUT UR5, UR5, 0x700, URZ, 0xc0, !UPT ;  /* 0x0000070005057892 */ /* 0x000fe2000f8ec0ff */
[----:B---3--:R-:W-:Y:S01]  /*1060*/  FMUL R86, R86, UR4 ;  /* 0x0000000456567c20 */ /* 0x008fe20008400000 */
[----:B------:R-:W-:Y:S01]  /*1070*/  USHF.R.U32.HI UR4, URZ, 0x1, UR7 ;  /* 0x00000001ff047899 */ /* 0x000fe20008011607 */
[----:B------:R-:W-:Y:S02]  /*1080*/  ISETP.GE.AND P0, PT, R11, 0x1, PT ;  /* 0x000000010b00780c */ /* 0x000fe40003f06270 */
[----:B------:R-:W3:Y:S02]  /*1090*/  LDC R40, c[0x0][0xf24] ;  /* 0x0003c900ff287b82 */ /* 0x000ee40000000800 */
[----:B------:R-:W1:Y:S06]  /*10a0*/  F2I.U32.TRUNC.NTZ R86, R86 ;  /* 0x0000005600567305 */ /* 0x000e6c000020f000 */
[----:B------:R-:W2:Y:S01]  /*10b0*/  S2UR UR36, SR_CTAID.Z ;  /* 0x00000000002479c3 */ /* 0x000ea20000002700 */
[----:B----4-:R-:W-:-:S05]  /*10c0*/  IADD3 R87, PT, PT, -R87, RZ, RZ ;  /* 0x000000ff57577210 */ /* 0x010fca0007ffe1ff */
[----:B-1----:R-:W-:Y:S01]  /*10d0*/  IMAD R87, R2, R87, UR20 ;  /* 0x0000001402577e24 */ /* 0x002fe2000f8e0257 */
[----:B------:R-:W-:-:S05]  /*10e0*/  IADD3 R86, PT, PT, -R86, RZ, RZ ;  /* 0x000000ff56567210 */ /* 0x000fca0007ffe1ff */
[----:B--2---:R-:W-:Y:S01]  /*10f0*/  IMAD R86, R0, R86, UR10 ;  /* 0x0000000a00567e24 */ /* 0x004fe2000f8e0256 */
[----:B------:R-:W-:Y:S06]  /*1100*/  BRA.U UP3, `(.L_x_17) ;  /* 0x0000000103787547 */ /* 0x000fec000b800000 */
[C---:B------:R-:W-:Y:S02]  /*1110*/  ISETP.NE.AND P3, PT, R86.reuse, 0x2, PT ;  /* 0x000000025600780c */ /* 0x040fe40003f65270 */
[C---:B------:R-:W-:Y:S02]  /*1120*/  ISETP.NE.AND P1, PT, R86.reuse, RZ, PT ;  /* 0x000000ff5600720c */ /* 0x040fe40003f25270 */
[----:B------:R-:W-:Y:S02]  /*1130*/  ISETP.NE.AND P4, PT, R86, 0x1, PT ;  /* 0x000000015600780c */ /* 0x000fe40003f85270 */
[----:B------:R-:W-:Y:S02]  /*1140*/  SEL R5, RZ, 0x4, P3 ;  /* 0x00000004ff057807 */ /* 0x000fe40001800000 */
[C---:B------:R-:W-:Y:S02]  /*1150*/  ISETP.EQ.OR P3, PT, R87.reuse, RZ, !P1 ;  /* 0x000000ff5700720c */ /* 0x040fe40004f62670 */
[----:B------:R-:W-:-:S02]  /*1160*/  ISETP.NE.AND P5, PT, R87, RZ, PT ;  /* 0x000000ff5700720c */ /* 0x000fc40003fa5270 */
[C---:B------:R-:W-:Y:S02]  /*1170*/  ISETP.NE.AND P2, PT, R86.reuse, 0x3, PT ;  /* 0x000000035600780c */ /* 0x040fe40003f45270 */
[----:B------:R-:W-:Y:S02]  /*1180*/  SEL R0, RZ, 0x2, P4 ;  /* 0x00000002ff007807 */ /* 0x000fe40002000000 */
[----:B------:R-:W-:Y:S02]  /*1190*/  ISETP.NE.AND P1, PT, R86, 0x4, PT ;  /* 0x000000045600780c */ /* 0x000fe40003f25270 */
[----:B------:R-:W-:Y:S02]  /*11a0*/  SEL R0, R0, 0x2, P5 ;  /* 0x0000000200007807 */ /* 0x000fe40002800000 */
[----:B------:R-:W-:Y:S02]  /*11b0*/  SEL R5, R5, 0x4, P5 ;  /* 0x0000000405057807 */ /* 0x000fe40002800000 */
[----:B------:R-:W-:-:S02]  /*11c0*/  SEL R2, RZ, 0x1, !P3 ;  /* 0x00000001ff027807 */ /* 0x000fc40005800000 */
[----:B------:R-:W-:Y:S02]  /*11d0*/  SEL R4, RZ, 0x8, P2 ;  /* 0x00000008ff047807 */ /* 0x000fe40001000000 */
[----:B------:R-:W-:Y:S02]  /*11e0*/  SEL R3, RZ, 0x10, P1 ;  /* 0x00000010ff037807 */ /* 0x000fe40000800000 */
[C---:B------:R-:W-:Y:S02]  /*11f0*/  ISETP.NE.AND P3, PT, R86.reuse, 0x5, PT ;  /* 0x000000055600780c */ /* 0x040fe40003f65270 */
[----:B------:R-:W-:Y:S02]  /*1200*/  ISETP.NE.AND P2, PT, R86, 0x6, PT ;  /* 0x000000065600780c */ /* 0x000fe40003f45270 */
[----:B------:R-:W-:Y:S02]  /*1210*/  IADD3 R5, PT, PT, R5, R0, R2 ;  /* 0x0000000005057210 */ /* 0x000fe40007ffe002 */
[----:B------:R-:W-:-:S02]  /*1220*/  SEL R4, R4, 0x8, P5 ;  /* 0x0000000804047807 */ /* 0x000fc40002800000 */
[----:B------:R-:W-:Y:S02]  /*1230*/  SEL R3, R3, 0x10, P5 ;  /* 0x0000001003037807 */ /* 0x000fe40002800000 */
[----:B------:R-:W-:Y:S02]  /*1240*/  ISETP.NE.AND P1, PT, R86, 0x7, PT ;  /* 0x000000075600780c */ /* 0x000fe40003f25270 */
[----:B------:R-:W-:Y:S02]  /*1250*/  SEL R2, RZ, 0x20, P3 ;  /* 0x00000020ff027807 */ /* 0x000fe40001800000 */
[----:B------:R-:W-:Y:S02]  /*1260*/  SEL R0, RZ, 0x40, P2 ;  /* 0x00000040ff007807 */ /* 0x000fe40001000000 */
[----:B------:R-:W-:Y:S02]  /*1270*/  IADD3 R4, PT, PT, R3, R4, R5 ;  /* 0x0000000403047210 */ /* 0x000fe40007ffe005 */
[----:B------:R-:W-:-:S02]  /*1280*/  SEL R3, RZ, 0x80, P1 ;  /* 0x00000080ff037807 */ /* 0x000fc40000800000 */
[----:B------:R-:W-:Y:S02]  /*1290*/  SEL R2, R2, 0x20, P5 ;  /* 0x0000002002027807 */ /* 0x000fe40002800000 */
[----:B------:R-:W-:Y:S02]  /*12a0*/  SEL R0, R0, 0x40, P5 ;  /* 0x0000004000007807 */ /* 0x000fe40002800000 */
[----:B------:R-:W-:Y:S02]  /*12b0*/  SEL R3, R3, 0x80, P5 ;  /* 0x0000008003037807 */ /* 0x000fe40002800000 */
[----:B------:R-:W-:-:S05]  /*12c0*/  IADD3 R0, PT, PT, R0, R2, R4 ;  /* 0x0000000200007210 */ /* 0x000fca0007ffe004 */
[----:B------:R-:W-:-:S05]  /*12d0*/  IMAD.IADD R0, R0, 0x1, R3 ;  /* 0x0000000100007824 */ /* 0x000fca00078e0203 */
[----:B------:R-:W-:Y:S02]  /*12e0*/  PRMT R9, R0, 0x7610, R9 ;  /* 0x0000761000097816 */ /* 0x000fe40000000009 */
.L_x_17:
[----:B------:R-:W-:Y:S05]  /*12f0*/  @!P0 BRA `(.L_x_18) ;  /* 0x0000000000c08947 */ /* 0x000fea0003800000 */
[----:B------:R-:W1:Y:S01]  /*1300*/  LDC.64 R4, c[0x0][0xf18] ;  /* 0x0003c600ff047b82 */ /* 0x000e620000000a00 */
[----:B------:R-:W-:-:S07]  /*1310*/  ISETP.NE.AND P0, PT, R11, 0x1, PT ;  /* 0x000000010b00780c */ /* 0x000fce0003f05270 */
[----:B------:R-:W2:Y:S08]  /*1320*/  LDC R8, c[0x0][0xf0c] ;  /* 0x0003c300ff087b82 */ /* 0x000eb00000000800 */
[----:B------:R-:W4:Y:S08]  /*1330*/  LDC R13, c[0x0][0x370] ;  /* 0x0000dc00ff0d7b82 */ /* 0x000f300000000800 */
[----:B------:R-:W3:Y:S01]  /*1340*/  LDC R12, c[0x0][0x374] ;  /* 0x0000dd00ff0c7b82 */ /* 0x000ee20000000800 */
[----:B-1----:R-:W-:-:S07]  /*1350*/  ISETP.NE.AND P1, PT, R4, 0x1, PT ;  /* 0x000000010400780c */ /* 0x002fce0003f25270 */
[----:B------:R-:W4:Y:S01]  /*1360*/  LDC.64 R6, c[0x0][0xf10] ;  /* 0x0003c400ff067b82 */ /* 0x000f220000000a00 */
[----:B--2---:R-:W-:-:S07]  /*1370*/  ISETP.NE.AND P2, PT, R8, 0x1, PT ;  /* 0x000000010800780c */ /* 0x004fce0003f45270 */
[----:B------:R-:W1:Y:S08]  /*1380*/  LDC R0, c[0x0][0xf20] ;  /* 0x0003c800ff007b82 */ /* 0x000e700000000800 */
[----:B------:R-:W2:Y:S01]  /*1390*/  LDC.64 R2, c[0x0][0xf28] ;  /* 0x0003ca00ff027b82 */ /* 0x000ea20000000a00 */
[----:B---3--:R-:W-:-:S04]  /*13a0*/  IMAD.HI.U32 R14, R12, R5, RZ ;  /* 0x000000050c0e7227 */ /* 0x008fc800078e00ff */
[----:B----4-:R-:W-:-:S04]  /*13b0*/  IMAD.HI.U32 R15, R13, R6, RZ ;  /* 0x000000060d0f7227 */ /* 0x010fc800078e00ff */
[----:B------:R-:W-:Y:S01]  /*13c0*/  IMAD.HI.U32 R6, R6, UR20, RZ ;  /* 0x0000001406067c27 */ /* 0x000fe2000f8e00ff */
[----:B------:R-:W-:Y:S02]  /*13d0*/  @P2 SHF.R.U32.HI R13, RZ, R7, R15 ;  /* 0x00000007ff0d2219 */ /* 0x000fe4000001160f */
[----:B-1----:R-:W-:Y:S01]  /*13e0*/  @P1 SHF.R.U32.HI R12, RZ, R0, R14 ;  /* 0x00000000ff0c1219 */ /* 0x002fe2000001160e */
[----:B------:R-:W-:Y:S01]  /*13f0*/  IMAD.HI.U32 R15, R24, R5, RZ ;  /* 0x00000005180f7227 */ /* 0x000fe200078e00ff */
[----:B------:R-:W-:-:S04]  /*1400*/  SHF.R.U32.HI R6, RZ, R7, R6 ;  /* 0x00000007ff067219 */ /* 0x000fc80000011606 */
[----:B------:R-:W-:Y:S01]  /*1410*/  SHF.R.U32.HI R15, RZ, R0, R15 ;  /* 0x00000000ff0f7219 */ /* 0x000fe2000001160f */
[----:B------:R-:W-:Y:S02]  /*1420*/  IMAD.U32 R0, RZ, RZ, UR20 ;  /* 0x00000014ff007e24 */ /* 0x000fe4000f8e00ff */
[----:B--2---:R-:W-:Y:S01]  /*1430*/  IMAD.HI.U32 R14, R12, R2, RZ ;  /* 0x000000020c0e7227 */ /* 0x004fe200078e00ff */
[----:B------:R-:W-:Y:S02]  /*1440*/  SEL R15, R24, R15, !P1 ;  /* 0x0000000f180f7207 */ /* 0x000fe40004800000 */
[----:B------:R-:W-:Y:S01]  /*1450*/  SEL R0, R0, R6, !P2 ;  /* 0x0000000600007207 */ /* 0x000fe20005000000 */
[----:B------:R-:W-:Y:S01]  /*1460*/  IMAD.HI.U32 R5, R13, R2, RZ ;  /* 0x000000020d057227 */ /* 0x000fe200078e00ff */
[----:B------:R-:W-:-:S04]  /*1470*/  @P0 SHF.R.U32.HI R12, RZ, R3, R14 ;  /* 0x00000003ff0c0219 */ /* 0x000fc8000001160e */
[----:B------:R-:W-:Y:S01]  /*1480*/  @P0 SHF.R.U32.HI R13, RZ, R3, R5 ;  /* 0x00000003ff0d0219 */ /* 0x000fe20000011605 */
[----:B------:R-:W-:-:S04]  /*1490*/  IMAD R12, R12, R11, RZ ;  /* 0x0000000b0c0c7224 */ /* 0x000fc800078e02ff */
[----:B------:R-:W-:Y:S01]  /*14a0*/  IMAD R5, R13, R11, RZ ;  /* 0x0000000b0d057224 */ /* 0x000fe200078e02ff */
[----:B------:R-:W-:-:S04]  /*14b0*/  ISETP.GE.AND P1, PT, R15, R12, PT ;  /* 0x0000000c0f00720c */ /* 0x000fc80003f26270 */
[----:B------:R-:W-:Y:S01]  /*14c0*/  ISETP.GE.OR P1, PT, R0, R5, P1 ;  /* 0x000000050000720c */ /* 0x000fe20000f26670 */
[----:B------:R-:W-:-:S05]  /*14d0*/  IMAD.HI.U32 R5, R15, R2, RZ ;  /* 0x000000020f057227 */ /* 0x000fca00078e00ff */
[----:B------:R-:W-:-:S04]  /*14e0*/  SHF.R.U32.HI R5, RZ, R3, R5 ;  /* 0x00000003ff057219 */ /* 0x000fc80000011605 */
[----:B------:R-:W-:-:S03]  /*14f0*/  SEL R5, R15, R5, !P0 ;  /* 0x000000050f057207 */ /* 0x000fc60004000000 */
[----:B------:R-:W-:-:S04]  /*1500*/  @!P1 IMAD.HI.U32 R6, R0, R2, RZ ;  /* 0x0000000200069227 */ /* 0x000fc800078e00ff */
[----:B------:R-:W-:Y:S01]  /*1510*/  IMAD.MOV R2, RZ, RZ, -R5 ;  /* 0x000000ffff027224 */ /* 0x000fe200078e0a05 */
[----:B------:R-:W-:-:S03]  /*1520*/  @!P1 SHF.R.U32.HI R3, RZ, R3, R6 ;  /* 0x00000003ff039219 */ /* 0x000fc60000011606 */
[----:B------:R-:W-:Y:S01]  /*1530*/  IMAD R2, R11, R2, R15 ;  /* 0x000000020b027224 */ /* 0x000fe200078e020f */
[----:B------:R-:W-:-:S04]  /*1540*/  @!P1 SEL R3, R0, R3, !P0 ;  /* 0x0000000300039207 */ /* 0x000fc80004000000 */
[----:B------:R-:W-:Y:S01]  /*1550*/  @!P1 IADD3 R5, PT, PT, R5, -R3, RZ ;  /* 0x8000000305059210 */ /* 0x000fe20007ffe0ff */
[----:B------:R-:W-:Y:S01]  /*1560*/  @!P1 IMAD R13, R2, R13, R3 ;  /* 0x0000000d020d9224 */ /* 0x000fe200078e0203 */
[----:B------:R-:W-:Y:S01]  /*1570*/  IADD3 R2, PT, PT, -R15, RZ, RZ ;  /* 0x000000ff0f027210 */ /* 0x000fe20007ffe1ff */
[--C-:B------:R-:W-:Y:S02]  /*1580*/  IMAD.MOV R3, RZ, RZ, -R0.reuse ;  /* 0x000000ffff037224 */ /* 0x100fe400078e0a00 */
[----:B------:R-:W-:Y:S01]  /*1590*/  @!P1 IMAD R15, R5, R11, R0 ;  /* 0x0000000b050f9224 */ /* 0x000fe200078e0200 */
[----:B------:R-:W-:Y:S01]  /*15a0*/  @!P1 MOV R0, R13 ;  /* 0x0000000d00009202 */ /* 0x000fe20000000f00 */
[----:B------:R-:W-:Y:S02]  /*15b0*/  IMAD R3, R8, R3, UR20 ;  /* 0x0000001408037e24 */ /* 0x000fe4000f8e0203 */
[----:B------:R-:W-:Y:S02]  /*15c0*/  IMAD R2, R4, R2, R24 ;  /* 0x0000000204027224 */ /* 0x000fe400078e0218 */
[----:B------:R-:W-:-:S02]  /*15d0*/  IMAD R3, R0, R8, R3 ;  /* 0x0000000800037224 */ /* 0x000fc400078e0203 */
[----:B------:R-:W-:-:S03]  /*15e0*/  IMAD R24, R15, R4, R2 ;  /* 0x000000040f187224 */ /* 0x000fc600078e0202 */
[----:B------:R-:W-:-:S15]  /*15f0*/  R2UR UR20, R3 ;  /* 0x00000000031472ca */ /* 0x000fde00000e0000 */
.L_x_18:
[----:B------:R-:W-:Y:S05]  /*1600*/  BRA.U UP2, `(.L_x_19) ;  /* 0x0000000102487547 */ /* 0x000fea000b800000 */
[----:B------:R-:W1:Y:S08]  /*1610*/  LDC.64 R2, c[0x0][0xf18] ;  /* 0x0003c600ff027b82 */ /* 0x000e700000000a00 */
[----:B------:R-:W2:Y:S08]  /*1620*/  LDC.64 R4, c[0x0][0xf10] ;  /* 0x0003c400ff047b82 */ /* 0x000eb00000000a00 */
[----:B------:R-:W4:Y:S08]  /*1630*/  LDC R0, c[0x0][0xf20] ;  /* 0x0003c800ff007b82 */ /* 0x000f300000000800 */
[----:B------:R-:W3:Y:S01]  /*1640*/  LDC R6, c[0x0][0xf0c] ;  /* 0x0003c300ff067b82 */ /* 0x000ee20000000800 */
[----:B-1----:R-:W-:Y:S01]  /*1650*/  IMAD.HI.U32 R3, R24, R3, RZ ;  /* 0x0000000318037227 */ /* 0x002fe200078e00ff */
[----:B------:R-:W-:-:S03]  /*1660*/  ISETP.NE.AND P0, PT, R2, 0x1, PT ;  /* 0x000000010200780c */ /* 0x000fc60003f05270 */
[----:B--2---:R-:W-:-:S05]  /*1670*/  IMAD.HI.U32 R4, R4, UR20, RZ ;  /* 0x0000001404047c27 */ /* 0x004fca000f8e00ff */
[----:B------:R-:W-:Y:S02]  /*1680*/  SHF.R.U32.HI R4, RZ, R5, R4 ;  /* 0x00000005ff047219 */ /* 0x000fe40000011604 */
[----:B----4-:R-:W-:Y:S01]  /*1690*/  SHF.R.U32.HI R3, RZ, R0, R3 ;  /* 0x00000000ff037219 */ /* 0x010fe20000011603 */
[----:B------:R-:W-:-:S03]  /*16a0*/  IMAD.U32 R0, RZ, RZ, UR20 ;  /* 0x00000014ff007e24 */ /* 0x000fc6000f8e00ff */
[----:B------:R-:W-:Y:S02]  /*16b0*/  SEL R3, R24, R3, !P0 ;  /* 0x0000000318037207 */ /* 0x000fe40004000000 */
[----:B---3--:R-:W-:-:S04]  /*16c0*/  ISETP.NE.AND P1, PT, R6, 0x1, PT ;  /* 0x000000010600780c */ /* 0x008fc80003f25270 */
[----:B------:R-:W-:-:S05]  /*16d0*/  SEL R0, R0, R4, !P1 ;  /* 0x0000000400007207 */ /* 0x000fca0004800000 */
[----:B------:R-:W-:Y:S02]  /*16e0*/  IMAD.IADD R4, R3, 0x1, -R0 ;  /* 0x0000000103047824 */ /* 0x000fe400078e0a00 */
[----:B------:R-:W-:Y:S02]  /*16f0*/  IMAD.IADD R0, R0, 0x1, -R3 ;  /* 0x0000000100007824 */ /* 0x000fe400078e0a03 */
[----:B------:R-:W-:Y:S02]  /*1700*/  IMAD R4, R4, R6, UR20 ;  /* 0x0000001404047e24 */ /* 0x000fe4000f8e0206 */
[----:B------:R-:W-:-:S03]  /*1710*/  IMAD R24, R0, R2, R24 ;  /* 0x0000000200187224 */ /* 0x000fc600078e0218 */
[----:B------:R-:W-:-:S15]  /*1720*/  R2UR UR20, R4 ;  /* 0x00000000041472ca */ /* 0x000fde00000e0000 */
.L_x_19:
[----:B------:R-:W-:Y:S05]  /*1730*/  BRA.U !UP0, `(.L_x_20) ;  /* 0x00000001080c7547 */ /* 0x000fea000b800000 */
[----:B------:R-:W-:Y:S01]  /*1740*/  UCGABAR_WAIT ;  /* 0x0000000000007dc7 */ /* 0x000fe20008000000 */
[----:B------:R-:W-:Y:S01]  /*1750*/  CCTL.IVALL ;  /* 0x00000000ff00798f */ /* 0x000fe20002000000 */
[----:B------:R-:W-:Y:S05]  /*1760*/  BRA `(.L_x_21) ;  /* 0x0000000000047947 */ /* 0x000fea0003800000 */
.L_x_20:
[----:B------:R-:W-:Y:S06]  /*1770*/  BAR.SYNC.DEFER_BLOCKING 0x0 ;  /* 0x0000000000007b1d */ /* 0x000fec0000010000 */
.L_x_21:
[----:B------:R-:W-:Y:S05]  /*1780*/  BRA.U UP1, `(.L_x_22) ;  /* 0x0000001501b07547 */ /* 0x000fea000b800000 */
[----:B------:R-:W1:Y:S01]  /*1790*/  LDCU UR30, c[0x0][0x38c] ;  /* 0x00007180ff1e77ac */ /* 0x000e620008000800 */
[----:B------:R-:W2:Y:S01]  /*17a0*/  LDC R8, c[0x0][0x370] ;  /* 0x0000dc00ff087b82 */ /* 0x000ea20000000800 */
[----:B------:R-:W-:Y:S01]  /*17b0*/  PLOP3.LUT P1, PT, PT, PT, UP4, 0x80, 0x8 ;  /* 0x000000000008781c */ /* 0x000fe20003f2f048 */
[----:B------:R-:W-:Y:S01]  /*17c0*/  IMAD.MOV.U32 R15, RZ, RZ, 0x1 ;  /* 0x00000001ff0f7424 */ /* 0x000fe200078e00ff */
[----:B------:R-:W-:Y:S01]  /*17d0*/  ISETP.EQ.OR P4, PT, R10, RZ, P6 ;  /* 0x000000ff0a00720c */ /* 0x000fe20003782670 */
[----:B------:R-:W-:Y:S01]  /*17e0*/  IMAD.MOV.U32 R14, RZ, RZ, RZ ;  /* 0x000000ffff0e7224 */ /* 0x000fe200078e00ff */
[----:B------:R-:W-:Y:S02]  /*17f0*/  PLOP3.LUT P1, PT, P1, PT, PT, 0x8, 0x80 ;  /* 0x000000000080781c */ /* 0x000fe40000f2e170 */
[----:B------:R-:W-:Y:S01]  /*1800*/  CS2R R12, SRZ ;  /* 0x00000000000c7805 */ /* 0x000fe2000001ff00 */
[----:B------:R-:W-:Y:S01]  /*1810*/  IMAD.MOV.U32 R11, RZ, RZ, 0x1 ;  /* 0x00000001ff0b7424 */ /* 0x000fe200078e00ff */
[----:B------:R-:W4:Y:S01]  /*1820*/  LDC R0, c[0x0][0x374] ;  /* 0x0000dd00ff007b82 */ /* 0x000f220000000800 */
[----:B------:R-:W2:Y:S01]  /*1830*/  LDCU.64 UR40, c[0x0][0x348] ;  /* 0x00006900ff2877ac */ /* 0x000ea20008000a00 */
[----:B------:R-:W-:Y:S01]  /*1840*/  UMOV UR23, URZ ;  /* 0x000000ff00177c82 */ /* 0x000fe20008000000 */
[----:B-1----:R-:W-:-:S04]  /*1850*/  UIADD3 UR9, UPT, UPT, UR30, 0xff, URZ ;  /* 0x000000ff1e097890 */ /* 0x002fc8000fffe0ff */
[----:B------:R-:W-:-:S04]  /*1860*/  USHF.R.S32.HI UR38, URZ, 0x1f, UR9 ;  /* 0x0000001fff267899 */ /* 0x000fc80008011409 */
[----:B------:R-:W-:Y:S02]  /*1870*/  ULEA.HI UR38, UR38, UR9, URZ, 0x8 ;  /* 0x0000000926267291 */ /* 0x000fe4000f8f40ff */
[----:B------:R-:W-:Y:S02]  /*1880*/  UIADD3 UR9, UPT, UPT, UR30, -0x1, URZ ;  /* 0xffffffff1e097890 */ /* 0x000fe4000fffe0ff */
[----:B------:R-:W-:Y:S02]  /*1890*/  USHF.R.S32.HI UR38, URZ, 0x8, UR38 ;  /* 0x00000008ff267899 */ /* 0x000fe40008011426 */
[----:B------:R-:W-:Y:S02]  /*18a0*/  UISETP.GE.U32.AND UP1, UPT, UR9, -0x1ff, UPT ;  /* 0xfffffe010900788c */ /* 0x000fe4000bf26070 */
[----:B------:R-:W-:Y:S02]  /*18b0*/  UISETP.LT.U32.AND UP0, UPT, UR38, 0x7, UPT ;  /* 0x000000072600788c */ /* 0x000fe4000bf01070 */
[----:B------:R-:W-:-:S02]  /*18c0*/  UIADD3 UR30, UPT, UPT, UR30, 0x1fe, URZ ;  /* 0x000001fe1e1e7890 */ /* 0x000fc4000fffe0ff */
[----:B------:R-:W-:Y:S02]  /*18d0*/  USEL UR31, UR38, 0x7, UP0 ;  /* 0x00000007261f7887 */ /* 0x000fe40008000000 */
[----:B------:R-:W-:Y:S02]  /*18e0*/  UISETP.NE.AND UP0, UPT, UR8, URZ, UPT ;  /* 0x000000ff0800728c */ /* 0x000fe4000bf05270 */
[----:B------:R-:W-:Y:S02]  /*18f0*/  UIADD3 UR15, UPT, UPT, UR31, -0x1, URZ ;  /* 0xffffffff1f0f7890 */ /* 0x000fe4000fffe0ff */
[----:B------:R-:W-:Y:S02]  /*1900*/  @UP1 UIADD3 UR15, UPT, UPT, UR31, URZ, URZ ;  /* 0x000000ff1f0f1290 */ /* 0x000fe4000fffe0ff */
[----:B------:R-:W-:Y:S02]  /*1910*/  USEL UR22, UR22, 0x2, UP0 ;  /* 0x0000000216167887 */ /* 0x000fe40008000000 */
[----:B------:R-:W-:-:S02]  /*1920*/  UIADD3 UR29, UPT, UPT, UR38, -UR31, URZ ;  /* 0x8000001f261d7290 */ /* 0x000fc4000fffe0ff */
[----:B--2---:R-:W-:-:S12]  /*1930*/  UIADD3 UR15, UPT, UPT, UR15, 0x1, URZ ;  /* 0x000000010f0f7890 */ /* 0x004fd8000fffe0ff */
.L_x_46:
[----:B------:R-:W-:Y:S01]  /*1940*/  UISETP.NE.AND UP0, UPT, UR37, URZ, UPT ;  /* 0x000000ff2500728c */ /* 0x000fe2000bf05270 */
[----:B------:R-:W1:Y:S08]  /*1950*/  S2UR UR37, SR_CgaCtaId ;  /* 0x00000000002579c3 */ /* 0x000e700000008800 */
[----:B------:R-:W-:Y:S05]  /*1960*/  BRA.U UP0, `(.L_x_23) ;  /* 0x0000000100347547 */ /* 0x000fea000b800000 */
[----:B------:R-:W2:Y:S01]  /*1970*/  S2R R2, SR_CgaCtaId ;  /* 0x0000000000027919 */ /* 0x000ea20000008800 */
[----:B------:R-:W-:-:S04]  /*1980*/  MOV R3, 0x400 ;  /* 0x0000040000037802 */ /* 0x000fc80000000f00 */
[----:B--2---:R-:W-:Y:S02]  /*1990*/  LEA R2, R2, R3, 0x18 ;  /* 0x0000000302027211 */ /* 0x004fe400078ec0ff */
[----:B------:R-:W-:-:S03]  /*19a0*/  SHF.L.U32 R3, R11, 0x1f, RZ ;  /* 0x0000001f0b037819 */ /* 0x000fc600000006ff */
[----:B------:R-:W-:-:S04]  /*19b0*/  IMAD R2, R12, 0x8, R2 ;  /* 0x000000080c027824 */ /* 0x000fc800078e0202 */
[----:B------:R-:W2:Y:S02]  /*19c0*/  SYNCS.PHASECHK.TRANS64.TRYWAIT P0, [R2+URZ+0x100], R3 ;  /* 0x00010003020075a7 */ /* 0x000ea400080011ff */
[----:B--2---:R-:W-:Y:S05]  /*19d0*/  @!P0 BRA `(.L_x_24) ;  /* 0x0000006800dc8947 */ /* 0x004fea0003800000 */
.L_x_129:
[----:B------:R-:W-:Y:S01]  /*19e0*/  VIADD R12, R12, 0x1 ;  /* 0x000000010c0c7836 */ /* 0x000fe20000000000 */
[----:B------:R2:W-:Y:S04]  /*19f0*/  SYNCS.ARRIVE.TRANS64.A1T0 RZ, [R2+URZ+0xf0], RZ ;  /* 0x0000f0ff02ff79a7 */ /* 0x0005e800081000ff */
[----:B------:R-:W-:-:S04]  /*1a00*/  ISETP.NE.AND P0, PT, R12, 0x2, PT ;  /* 0x000000020c00780c */ /* 0x000fc80003f05270 */
[----:B------:R-:W-:Y:S02]  /*1a10*/  SEL R12, R12, RZ, P0 ;  /* 0x000000ff0c0c7207 */ /* 0x000fe40000000000 */
[----:B--2---:R-:W-:-:S04]  /*1a20*/  SEL R2, RZ, 0x1, P0 ;  /* 0x00000001ff027807 */ /* 0x004fc80000000000 */
[----:B------:R-:W-:-:S07]  /*1a30*/  LOP3.LUT R11, R11, R2, RZ, 0x3c, !PT ;  /* 0x000000020b0b7212 */ /* 0x000fce00078e3cff */
.L_x_23:
[----:B------:R-:W-:Y:S01]  /*1a40*/  UMOV UR14, 0x400 ;  /* 0x00000400000e7882 */ /* 0x000fe20000000000 */
[----:B------:R-:W-:Y:S01]  /*1a50*/  SHF.L.U32 R2, R15, 0x1f, RZ ;  /* 0x0000001f0f027819 */ /* 0x000fe200000006ff */
[----:B-1----:R-:W-:Y:S01]  /*1a60*/  ULEA UR14, UR37, UR14, 0x18 ;  /* 0x0000000e250e7291 */ /* 0x002fe2000f8ec0ff */
[----:B------:R-:W-:Y:S01]  /*1a70*/  R2UR UR27, R24 ;  /* 0x00000000181b72ca */ /* 0x000fe200000e0000 */
[----:B------:R-:W-:Y:S02]  /*1a80*/  UISETP.GE.U32.AND UP0, UPT, UR30, 0x1ff, UPT ;  /* 0x000001ff1e00788c */ /* 0x000fe4000bf06070 */
[----:B------:R-:W-:Y:S02]  /*1a90*/  ULEA UR8, UR23, UR14, 0x3 ;  /* 0x0000000e17087291 */ /* 0x000fe4000f8e18ff */
[----:B------:R-:W-:Y:S01]  /*1aa0*/  ULEA UR35, UR20, UR7, 0x3 ;  /* 0x0000000714237291 */ /* 0x000fe2000f8e18ff */
[----:B------:R-:W-:-:S03]  /*1ab0*/  UMOV UR43, URZ ;  /* 0x000000ff002b7c82 */ /* 0x000fc60008000000 */
[----:B------:R-:W-:-:S03]  /*1ac0*/  USHF.L.U32 UR35, UR35, 0x4, URZ ;  /* 0x0000000423237899 */ /* 0x000fc600080006ff */
[----:B------:R1:W2:Y:S01]  /*1ad0*/  SYNCS.PHASECHK.TRANS64.TRYWAIT P2, [UR8+0x38], R2 ;  /* 0x00003802ff0075a7 */ /* 0x0002a20008041108 */
[----:B------:R-:W-:Y:S01]  /*1ae0*/  USHF.L.U32 UR27, UR27, 0x6, URZ ;  /* 0x000000061b1b7899 */ /* 0x000fe200080006ff */
[----:B-1----:R-:W-:-:S04]  /*1af0*/  LEA.HI R2, R24, R24, RZ, 0x1 ;  /* 0x0000001818027211 */ /* 0x002fc800078f08ff */
[----:B------:R-:W-:-:S13]  /*1b00*/  R2UR UR12, R2 ;  /* 0x00000000020c72ca */ /* 0x000fda00000e0000 */
[----:B------:R-:W-:Y:S01]  /*1b10*/  USHF.R.S32.HI UR12, URZ, 0x1, UR12 ;  /* 0x00000001ff0c7899 */ /* 0x000fe2000801140c */
[----:B------:R-:W-:Y:S11]  /*1b20*/  BRA.U !UP0, `(.L_x_25) ;  /* 0x0000000508147547 */ /* 0x000ff6000b800000 */
[----:B------:R-:W-:Y:S01]  /*1b30*/  UMOV UR42, URZ ;  /* 0x000000ff002a7c82 */ /* 0x000fe20008000000 */
[----:B------:R-:W-:-:S05]  /*1b40*/  UMOV UR39, UR23 ;  /* 0x0000001700277c82 */ /* 0x000fca0008000000 */
.L_x_33:
[----:B------:R-:W-:Y:S01]  /*1b50*/  ULEA UR33, UR39, UR14, 0x3 ;  /* 0x0000000e27217291 */ /* 0x000fe2000f8e18ff */
[----:B--2---:R-:W-:Y:S01]  /*1b60*/  @!P6 MOV R3, 0x7000 ;  /* 0x000070000003e802 */ /* 0x004fe20000000f00 */
[----:B--2---:R-:W-:Y:S10]  /*1b70*/  @P2 BRA `(.L_x_26) ;  /* 0x00000000000c2947 */ /* 0x004ff40003800000 */
[----:B------:R-:W-:-:S04]  /*1b80*/  SHF.L.U32 R4, R15, 0x1f, RZ ;  /* 0x0000001f0f047819 */ /* 0x000fc800000006ff */
[----:B------:R-:W1:Y:S02]  /*1b90*/  SYNCS.PHASECHK.TRANS64.TRYWAIT P0, [UR33+0x38], R4 ;  /* 0x00003804ff0075a7 */ /* 0x000e640008001121 */
[----:B-1----:R-:W-:Y:S05]  /*1ba0*/  @!P0 BRA `(.L_x_27) ;  /* 0x00000068007c8947 */ /* 0x002fea0003800000 */
.L_x_26:
[----:B------:R2:W-:Y:S01]  /*1bb0*/  @!P6 SYNCS.ARRIVE.TRANS64 RZ, [UR33], R3 ;  /* 0x00000003ffffe9a7 */ /* 0x0005e20008000021 */
[----:B------:R-:W-:-:S04]  /*1bc0*/  ULOP3.LUT UR8, UR22, 0x2, URZ, 0xfc, !UPT ;  /* 0x0000000216087892 */ /* 0x000fc8000f8efcff */
[----:B------:R-:W-:-:S09]  /*1bd0*/  UISETP.NE.AND UP0, UPT, UR8, 0x2, UPT ;  /* 0x000000020800788c */ /* 0x000fd2000bf05270 */
[----:B------:R-:W-:Y:S05]  /*1be0*/  BRA.U UP0, `(.L_x_28) ;  /* 0x0000000100047547 */ /* 0x000fea000b800000 */
[----:B------:R-:W-:Y:S05]  /*1bf0*/  BPT.TRAP 0x1 ;  /* 0x000000040000795c */ /* 0x000fea0000300000 */
.L_x_28:
[----:B------:R-:W-:Y:S04]  /*1c00*/  BSSY.RECONVERGENT B0, `(.L_x_29) ;  /* 0x0000003000007945 */ /* 0x000fe80003800200 */
[----:B------:R-:W-:Y:S05]  /*1c10*/  @P4 BRA `(.L_x_30) ;  /* 0x0000000000044947 */ /* 0x000fea0003800000 */
[----:B------:R-:W-:Y:S05]  /*1c20*/  BPT.TRAP 0x1 ;  /* 0x000000040000795c */ /* 0x000fea0000300000 */
.L_x_30:
[----:B------:R-:W-:Y:S05]  /*1c30*/  BSYNC.RECONVERGENT B0 ;  /* 0x0000000000007941 */ /* 0x000fea0003800200 */
.L_x_29:
[----:B------:R-:W-:Y:S01]  /*1c40*/  UIADD3 UR23, UPT, UPT, UR39, 0x1, URZ ;  /* 0x0000000127177890 */ /* 0x000fe2000fffe0ff */
[----:B------:R-:W-:Y:S01]  /*1c50*/  BSSY.RECONVERGENT B0, `(.L_x_31) ;  /* 0x000002d000007945 */ /* 0x000fe20003800200 */
[----:B------:R-:W-:Y:S02]  /*1c60*/  ELECT P0, URZ, PT ;  /* 0x0000000000ff782f */ /* 0x000fe40003800000 */
[----:B------:R-:W-:-:S04]  /*1c70*/  UISETP.NE.AND UP0, UPT, UR23, 0x7, UPT ;  /* 0x000000071700788c */ /* 0x000fc8000bf05270 */
[----:B------:R-:W-:Y:S02]  /*1c80*/  USEL UR9, URZ, 0x1, UP0 ;  /* 0x00000001ff097887 */ /* 0x000fe40008000000 */
[----:B------:R-:W-:-:S04]  /*1c90*/  USEL UR23, UR23, URZ, UP0 ;  /* 0x000000ff17177287 */ /* 0x000fc80008000000 */
[----:B------:R-:W-:Y:S01]  /*1ca0*/  ULEA UR8, UR23, UR14, 0x3 ;  /* 0x0000000e17087291 */ /* 0x000fe2000f8e18ff */
[----:B------:R-:W-:-:S04]  /*1cb0*/  LOP3.LUT R15, R15, UR9, RZ, 0x3c, !PT ;  /* 0x000000090f0f7c12 */ /* 0x000fc8000f8e3cff */
[----:B-1----:R-:W-:-:S04]  /*1cc0*/  SHF.L.U32 R2, R15, 0x1f, RZ ;  /* 0x0000001f0f027819 */ /* 0x002fc800000006ff */
[----:B------:R1:W1:Y:S01]  /*1cd0*/  SYNCS.PHASECHK.TRANS64.TRYWAIT P2, [UR8+0x38], R2 ;  /* 0x00003802ff0075a7 */ /* 0x0002620008041108 */
[----:B------:R-:W-:Y:S05]  /*1ce0*/  @!P0 BRA `(.L_x_32) ;  /* 0x00000000008c8947 */ /* 0x000fea0003800000 */
[----:B------:R-:W-:Y:S02]  /*1cf0*/  USHF.L.U32 UR8, UR39, 0xb, URZ ;  /* 0x0000000b27087899 */ /* 0x000fe400080006ff */
[----:B------:R-:W-:Y:S02]  /*1d00*/  ULEA UR32, UR39, UR6, 0xe ;  /* 0x0000000627207291 */ /* 0x000fe4000f8e70ff */
[----:B------:R-:W-:Y:S02]  /*1d10*/  UIADD3 UR52, UP3, UPT, UR40, 0x80, URZ ;  /* 0x0000008028347890 */ /* 0x000fe4000ff7e0ff */
[----:B------:R-:W-:Y:S02]  /*1d20*/  ULEA UR24, UR39, UR14, 0xd ;  /* 0x0000000e27187291 */ /* 0x000fe4000f8e68ff */
[----:B------:R-:W-:Y:S02]  /*1d30*/  UIADD3 UR50, UP2, UPT, UR40, 0x180, URZ ;  /* 0x0000018028327890 */ /* 0x000fe4000ff5e0ff */
[----:B------:R-:W-:-:S02]  /*1d40*/  UIADD3 UR48, UP1, UPT, UR40, 0x280, URZ ;  /* 0x0000028028307890 */ /* 0x000fc4000ff3e0ff */
[----:B------:R-:W-:Y:S02]  /*1d50*/  USHF.L.U32 UR11, UR42, 0x2, URZ ;  /* 0x000000022a0b7899 */ /* 0x000fe400080006ff */
[----:B------:R-:W-:Y:S02]  /*1d60*/  ULOP3.LUT UR16, UR5, UR8, URZ, 0xfc, !UPT ;  /* 0x0000000805107292 */ /* 0x000fe4000f8efcff */
[----:B------:R-:W-:Y:S02]  /*1d70*/  UIADD3 UR46, UP0, UPT, UR40, 0x380, URZ ;  /* 0x00000380282e7890 */ /* 0x000fe4000ff1e0ff */
[----:B------:R-:W-:Y:S02]  /*1d80*/  USHF.L.U32 UR34, UR42, 0x8, URZ ;  /* 0x000000082a227899 */ /* 0x000fe400080006ff */
[----:B------:R-:W-:Y:S02]  /*1d90*/  UIADD3.X UR53, UPT, UPT, URZ, UR41, URZ, UP3, !UPT ;  /* 0x00000029ff357290 */ /* 0x000fe40009ffe4ff */
[----:B------:R-:W-:-:S02]  /*1da0*/  UIADD3 UR32, UPT, UPT, UR14, 0x6400, UR32 ;  /* 0x000064000e207890 */ /* 0x000fc4000fffe020 */
[----:B------:R-:W-:Y:S02]  /*1db0*/  UIADD3.X UR51, UPT, UPT, URZ, UR41, URZ, UP2, !UPT ;  /* 0x00000029ff337290 */ /* 0x000fe400097fe4ff */
[----:B------:R-:W-:Y:S02]  /*1dc0*/  UIADD3 UR24, UPT, UPT, UR24, 0x22400, URZ ;  /* 0x0002240018187890 */ /* 0x000fe4000fffe0ff */
[----:B------:R-:W-:Y:S02]  /*1dd0*/  UIADD3.X UR49, UPT, UPT, URZ, UR41, URZ, UP1, !UPT ;  /* 0x00000029ff317290 */ /* 0x000fe40008ffe4ff */
[----:B------:R-:W-:Y:S02]  /*1de0*/  UIADD3 UR19, UPT, UPT, UR4, UR11, URZ ;  /* 0x0000000b04137290 */ /* 0x000fe4000fffe0ff */
[----:B------:R-:W-:Y:S02]  /*1df0*/  UIADD3 UR16, UPT, UPT, UR14, 0x30400, UR16 ;  /* 0x000304000e107890 */ /* 0x000fe4000fffe010 */
[----:B------:R-:W-:-:S02]  /*1e00*/  UIADD3.X UR47, UPT, UPT, URZ, UR41, URZ, UP0, !UPT ;  /* 0x00000029ff2f7290 */ /* 0x000fc400087fe4ff */
[----:B------:R-:W-:Y:S01]  /*1e10*/  UIADD3 UR8, UPT, UPT, UR14, 0x33c00, UR8 ;  /* 0x00033c000e087890 */ /* 0x000fe2000fffe008 */
[----:B------:R-:W-:Y:S01]  /*1e20*/  UMOV UR43, 0xff0000 ;  /* 0x00ff0000002b7882 */ /* 0x000fe20000000000 */
[----:B------:R-:W-:Y:S01]  /*1e30*/  UMOV UR44, 0x0 ;  /* 0x00000000002c7882 */ /* 0x000fe20000000000 */
[----:B------:R-:W-:Y:S01]  /*1e40*/  UMOV UR45, 0x10000000 ;  /* 0x10000000002d7882 */ /* 0x000fe20000000000 */
[----:B------:R-:W-:Y:S01]  /*1e50*/  UMOV UR25, UR33 ;  /* 0x0000002100197c82 */ /* 0x000fe20008000000 */
[----:B------:R-:W-:Y:S01]  /*1e60*/  UMOV UR28, UR36 ;  /* 0x00000024001c7c82 */ /* 0x000fe20008000000 */
[----:B------:R-:W-:Y:S01]  /*1e70*/  UMOV UR26, UR34 ;  /* 0x00000022001a7c82 */ /* 0x000fe20008000000 */
[----:B------:R-:W-:Y:S01]  /*1e80*/  UMOV UR17, UR33 ;  /* 0x0000002100117c82 */ /* 0x000fe20008000000 */
[----:B------:R-:W-:Y:S01]  /*1e90*/  UMOV UR21, UR36 ;  /* 0x0000002400157c82 */ /* 0x000fe20008000000 */
[----:B------:R1:W-:Y:S01]  /*1ea0*/  UTMALDG.3D.MULTICAST [UR32], [UR52], UR43, desc[UR44] ;  /* 0x00002c20340073b4 */ /* 0x0003e2000801182b */
[----:B------:R-:W-:Y:S01]  /*1eb0*/  UMOV UR10, URZ ;  /* 0x000000ff000a7c82 */ /* 0x000fe20008000000 */
[----:B------:R-:W-:Y:S01]  /*1ec0*/  UMOV UR9, UR33 ;  /* 0x0000002100097c82 */ /* 0x000fe20008000000 */
[----:B------:R-:W-:Y:S01]  /*1ed0*/  UMOV UR13, UR36 ;  /* 0x00000024000d7c82 */ /* 0x000fe20008000000 */
[----:B------:R1:W-:Y:S01]  /*1ee0*/  UTMALDG.3D [UR24], [UR50], desc[UR44] ;  /* 0x00002c18320075b4 */ /* 0x0003e20008011000 */
[----:B------:R1:W-:Y:S01]  /*1ef0*/  UTMALDG.4D.MULTICAST [UR16], [UR48], UR43, desc[UR44] ;  /* 0x00002c10300073b4 */ /* 0x0003e2000801982b */
[----:B------:R1:W-:Y:S01]  /*1f00*/  UTMALDG.4D [UR8], [UR46], desc[UR44] ;  /* 0x00002c082e0075b4 */ /* 0x0003e20008019000 */
[----:B------:R-:W-:Y:S01]  /*1f10*/  NOP ;  /* 0x0000000000007918 */ /* 0x000fe20000000000 */
.L_x_32:
[----:B-1----:R-:W-:Y:S05]  /*1f20*/  BSYNC.RECONVERGENT B0 ;  /* 0x0000000000007941 */ /* 0x002fea0003800200 */
.L_x_31:
[----:B------:R-:W-:Y:S01]  /*1f30*/  UIADD3 UR42, UPT, UPT, UR42, 0x1, URZ ;  /* 0x000000012a2a7890 */ /* 0x000fe2000fffe0ff */
[----:B------:R-:W-:Y:S01]  /*1f40*/  UMOV UR39, UR23 ;  /* 0x0000001700277c82 */ /* 0x000fe20008000000 */
[----:B------:R-:W-:Y:S02]  /*1f50*/  UMOV UR43, UR15 ;  /* 0x0000000f002b7c82 */ /* 0x000fe40008000000 */
[----:B------:R-:W-:-:S09]  /*1f60*/  UISETP.NE.AND UP0, UPT, UR42, UR15, UPT ;  /* 0x0000000f2a00728c */ /* 0x000fd2000bf05270 */
[----:B------:R-:W-:Y:S05]  /*1f70*/  BRA.U UP0, `(.L_x_33) ;  /* 0xfffffff900f47547 */ /* 0x000fea000b83ffff */
.L_x_25:
[----:B------:R-:W-:Y:S01]  /*1f80*/  ULEA UR8, UR23, UR14, 0x3 ;  /* 0x0000000e17087291 */ /* 0x000fe2000f8e18ff */
[----:B------:R-:W-:Y:S01]  /*1f90*/  SHF.L.U32 R2, R15, 0x1f, RZ ;  /* 0x0000001f0f027819 */ /* 0x000fe200000006ff */
[----:B------:R-:W-:Y:S01]  /*1fa0*/  @!P1 SYNCS.ARRIVE.TRANS64.A1T0 RZ, [UR14+0xa8], RZ ;  /* 0x0000a8ffffff99a7 */ /* 0x000fe2000810000e */
[----:B------:R-:W-:-:S06]  /*1fb0*/  UISETP.GT.AND UP0, UPT, UR38, UR31, UPT ;  /* 0x0000001f2600728c */ /* 0x000fcc000bf04270 */
[----:B------:R1:W1:Y:S03]  /*1fc0*/  SYNCS.PHASECHK.TRANS64.TRYWAIT P1, [UR8+0x38], R2 ;  /* 0x00003802ff0075a7 */ /* 0x0002660008021108 */
[----:B------:R-:W-:Y:S05]  /*1fd0*/  BRA.U !UP0, `(.L_x_34) ;  /* 0x0000000508107547 */ /* 0x000fea000b800000 */
[----:B------:R-:W-:Y:S01]  /*1fe0*/  UIADD3 UR39, UPT, UPT, UR29, UR43, URZ ;  /* 0x0000002b1d277290 */ /* 0x000fe2000fffe0ff */
[----:B------:R-:W-:-:S11]  /*1ff0*/  UMOV UR42, UR23 ;  /* 0x00000017002a7c82 */ /* 0x000fd60008000000 */
.L_x_42:
[----:B------:R-:W-:Y:S01]  /*2000*/  ULEA UR33, UR42, UR14, 0x3 ;  /* 0x0000000e2a217291 */ /* 0x000fe2000f8e18ff */
[----:B--2---:R-:W-:Y:S01]  /*2010*/  @!P6 MOV R3, 0x7000 ;  /* 0x000070000003e802 */ /* 0x004fe20000000f00 */
[----:B-1----:R-:W-:Y:S10]  /*2020*/  @P1 BRA `(.L_x_35) ;  /* 0x00000000000c1947 */ /* 0x002ff40003800000 */
[----:B------:R-:W-:-:S04]  /*2030*/  SHF.L.U32 R4, R15, 0x1f, RZ ;  /* 0x0000001f0f047819 */ /* 0x000fc800000006ff */
[----:B------:R-:W1:Y:S02]  /*2040*/  SYNCS.PHASECHK.TRANS64.TRYWAIT P0, [UR33+0x38], R4 ;  /* 0x00003804ff0075a7 */ /* 0x000e640008001121 */
[----:B-1----:R-:W-:Y:S05]  /*2050*/  @!P0 BRA `(.L_x_36) ;  /* 0x0000006400688947 */ /* 0x002fea0003800000 */
.L_x_35:
[----:B------:R2:W-:Y:S01]  /*2060*/  @!P6 SYNCS.ARRIVE.TRANS64 RZ, [UR33], R3 ;  /* 0x00000003ffffe9a7 */ /* 0x0005e20008000021 */
[----:B------:R-:W-:-:S04]  /*2070*/  ULOP3.LUT UR8, UR22, 0x2, URZ, 0xfc, !UPT ;  /* 0x0000000216087892 */ /* 0x000fc8000f8efcff */
[----:B------:R-:W-:-:S09]  /*2080*/  UISETP.NE.AND UP0, UPT, UR8, 0x2, UPT ;  /* 0x000000020800788c */ /* 0x000fd2000bf05270 */
[----:B------:R-:W-:Y:S05]  /*2090*/  BRA.U UP0, `(.L_x_37) ;  /* 0x0000000100047547 */ /* 0x000fea000b800000 */
[----:B------:R-:W-:Y:S05]  /*20a0*/  BPT.TRAP 0x1 ;  /* 0x000000040000795c */ /* 0x000fea0000300000 */
.L_x_37:
[----:B------:R-:W-:Y:S04]  /*20b0*/  BSSY.RECONVERGENT B0, `(.L_x_38) ;  /* 0x0000003000007945 */ /* 0x000fe80003800200 */
[----:B------:R-:W-:Y:S05]  /*20c0*/  @P4 BRA `(.L_x_39) ;  /* 0x0000000000044947 */ /* 0x000fea0003800000 */
[----:B------:R-:W-:Y:S05]  /*20d0*/  BPT.TRAP 0x1 ;  /* 0x000000040000795c */ /* 0x000fea0000300000 */
.L_x_39:
[----:B------:R-:W-:Y:S05]  /*20e0*/  BSYNC.RECONVERGENT B0 ;  /* 0x0000000000007941 */ /* 0x000fea0003800200 */
.L_x_38:
        /* <DEDUP_REMOVED lines=28> */
[----:B------:R-:W-:-:S02]  /*22b0*/  UIADD3 UR8, UPT, UPT, UR14, 0x33c00, UR8 ;  /* 0x00033c000e087890 */ /* 0x000fc4000fffe008 */
[----:B------:R-:W-:Y:S01]  /*22c0*/  UIADD3.X UR47, UPT, UPT, URZ, UR41, URZ, UP0, !UPT ;  /* 0x00000029ff2f7290 */ /* 0x000fe200087fe4ff */
        /* <DEDUP_REMOVED lines=16> */
.L_x_41:
[----:B-1----:R-:W-:Y:S05]  /*23d0*/  BSYNC.RECONVERGENT B0 ;  /* 0x0000000000007941 */ /* 0x002fea0003800200 */
.L_x_40:
[----:B------:R-:W-:Y:S01]  /*23e0*/  UIADD3 UR43, UPT, UPT, UR43, 0x1, URZ ;  /* 0x000000012b2b7890 */ /* 0x000fe2000fffe0ff */
[----:B------:R-:W-:-:S03]  /*23f0*/  UMOV UR42, UR23 ;  /* 0x00000017002a7c82 */ /* 0x000fc60008000000 */
[----:B------:R-:W-:-:S09]  /*2400*/  UISETP.NE.AND UP0, UPT, UR43, UR39, UPT ;  /* 0x000000272b00728c */ /* 0x000fd2000bf05270 */
[----:B------:R-:W-:Y:S05]  /*2410*/  BRA.U UP0, `(.L_x_42) ;  /* 0xfffffff900f87547 */ /* 0x000fea000b83ffff */
.L_x_34:
[C---:B-1----:R-:W-:Y:S01]  /*2420*/  LEA R2, R14.reuse, UR14, 0x3 ;  /* 0x0000000e0e027c11 */ /* 0x042fe2000f8e18ff */
[----:B------:R-:W-:Y:S01]  /*2430*/  NOP ;  /* 0x0000000000007918 */ /* 0x000fe20000000000 */
[----:B--2---:R-:W-:Y:S02]  /*2440*/  SHF.L.U32 R3, R13, 0x1f, RZ ;  /* 0x0000001f0d037819 */ /* 0x004fe400000006ff */
[----:B------:R-:W-:Y:S02]  /*2450*/  LEA R4, R14, UR14, 0x4 ;  /* 0x0000000e0e047c11 */ /* 0x000fe4000f8e20ff */
[----:B------:R-:W1:Y:S02]  /*2460*/  SYNCS.PHASECHK.TRANS64.TRYWAIT P0, [R2+URZ+0xb0], R3 ;  /* 0x0000b003020075a7 */ /* 0x000e6400080011ff */
[----:B-1----:R-:W-:Y:S05]  /*2470*/  @!P0 BRA `(.L_x_43) ;  /* 0x0000006000788947 */ /* 0x002fea0003800000 */
.L_x_132:
[----:B------:R-:W2:Y:S01]  /*2480*/  LDS.128 R4, [R4+0x120] ;  /* 0x0001200004047984 */ /* 0x000ea20000000c00 */
[----:B---3--:R-:W-:Y:S01]  /*2490*/  ISETP.GE.AND P0, PT, R40, 0x1, PT ;  /* 0x000000012800780c */ /* 0x008fe20003f06270 */
[----:B-1----:R-:W-:Y:S01]  /*24a0*/  VIADD R2, R2, 0xc0 ;  /* 0x000000c002027836 */ /* 0x002fe20000000000 */
[----:B------:R-:W-:Y:S01]  /*24b0*/  @!PT LDS RZ, [RZ] ;  /* 0x00000000fffff984 */ /* 0x000fe20000000800 */
[----:B------:R-:W-:Y:S01]  /*24c0*/  @!PT LDS RZ, [RZ] ;  /* 0x00000000fffff984 */ /* 0x000fe20000000800 */
[----:B------:R-:W-:Y:S01]  /*24d0*/  @!PT LDS RZ, [RZ] ;  /* 0x00000000fffff984 */ /* 0x000fe20000000800 */
[----:B------:R-:W-:Y:S01]  /*24e0*/  @!PT LDS RZ, [RZ] ;  /* 0x00000000fffff984 */ /* 0x000fe20000000800 */
[----:B------:R1:W-:Y:S06]  /*24f0*/  MEMBAR.ALL.CTA ;  /* 0x0000000000007992 */ /* 0x0003ec0000008000 */
[----:B-1----:R-:W1:Y:S01]  /*2500*/  FENCE.VIEW.ASYNC.S ;  /* 0x00000000000073c6 */ /* 0x002e620000000000 */
[----:B------:R-:W-:-:S04]  /*2510*/  PRMT R2, RZ, 0x654, R2 ;  /* 0x00000654ff027816 */ /* 0x000fc80000000002 */
[----:B-1----:R1:W-:Y:S01]  /*2520*/  SYNCS.ARRIVE.TRANS64.RED.A1T0 RZ, [R2+URZ], RZ ;  /* 0x000000ff02ff79a7 */ /* 0x0023e200081004ff */
[----:B--2---:R-:W-:-:S13]  /*2530*/  LOP3.LUT P2, RZ, R6, 0x1, RZ, 0xc0, !PT ;  /* 0x0000000106ff7812 */ /* 0x004fda000784c0ff */
[----:B------:R-:W-:Y:S01]  /*2540*/  @P2 SHF.R.U32.HI R3, RZ, 0x10, R5 ;  /* 0x00000010ff032819 */ /* 0x000fe20000011605 */
[----:B------:R-:W-:Y:S01]  /*2550*/  VOTEU.ANY UP0, P2 ;  /* 0x0000000000ff7886 */ /* 0x000fe20001000100 */
[----:B------:R-:W-:Y:S02]  /*2560*/  @P2 MOV R10, R4 ;  /* 0x00000004000a2202 */ /* 0x000fe40000000f00 */
[----:B------:R-:W-:Y:S02]  /*2570*/  @P2 R2UR.BROADCAST UR8, R3 ;  /* 0x00000000030822ca */ /* 0x000fe400008e0000 */
[----:B------:R-:W-:-:S11]  /*2580*/  @P2 LOP3.LUT R9, R5, 0xffff, RZ, 0xc0, !PT ;  /* 0x0000ffff05092812 */ /* 0x000fd600078ec0ff */
[----:B------:R-:W-:Y:S01]  /*2590*/  @UP0 UMOV UR36, UR8 ;  /* 0x0000000800240c82 */ /* 0x000fe20008000000 */
[----:B-1----:R-:W-:Y:S05]  /*25a0*/  @!P0 BRA `(.L_x_44) ;  /* 0x0000000000b88947 */ /* 0x002fea0003800000 */
[----:B------:R-:W4:Y:S01]  /*25b0*/  LDC.64 R4, c[0x0][0xf18] ;  /* 0x0003c600ff047b82 */ /* 0x000f220000000a00 */
[----:B------:R-:W-:-:S07]  /*25c0*/  ISETP.NE.AND P3, PT, R40, 0x1, PT ;  /* 0x000000012800780c */ /* 0x000fce0003f65270 */
[----:B------:R-:W1:Y:S08]  /*25d0*/  LDC.64 R6, c[0x0][0xf10] ;  /* 0x0003c400ff067b82 */ /* 0x000e700000000a00 */
[----:B------:R-:W2:Y:S08]  /*25e0*/  LDC R16, c[0x0][0xf20] ;  /* 0x0003c800ff107b82 */ /* 0x000eb00000000800 */
[----:B------:R-:W3:Y:S01]  /*25f0*/  LDC R17, c[0x0][0xf0c] ;  /* 0x0003c300ff117b82 */ /* 0x000ee20000000800 */
[----:B----4-:R-:W-:Y:S01]  /*2600*/  IMAD.HI.U32 R19, R0, R5, RZ ;  /* 0x0000000500137227 */ /* 0x010fe200078e00ff */
[----:B------:R-:W-:-:S03]  /*2610*/  ISETP.NE.AND P0, PT, R4, 0x1, PT ;  /* 0x000000010400780c */ /* 0x000fc60003f05270 */
[----:B------:R-:W-:-:S03]  /*2620*/  IMAD.HI.U32 R5, R9, R5, RZ ;  /* 0x0000000509057227 */ /* 0x000fc600078e00ff */
[----:B------:R-:W4:Y:S01]  /*2630*/  LDC.64 R2, c[0x0][0xf28] ;  /* 0x0003ca00ff027b82 */ /* 0x000f220000000a00 */
[----:B-1----:R-:W-:-:S04]  /*2640*/  IMAD.HI.U32 R20, R8, R6, RZ ;  /* 0x0000000608147227 */ /* 0x002fc800078e00ff */
[----:B------:R-:W-:Y:S01]  /*2650*/  IMAD.HI.U32 R21, R10, R6, RZ ;  /* 0x000000060a157227 */ /* 0x000fe200078e00ff */
[----:B------:R-:W-:Y:S02]  /*2660*/  SHF.R.U32.HI R20, RZ, R7, R20 ;  /* 0x00000007ff147219 */ /* 0x000fe40000011614 */
[-C--:B--2---:R-:W-:Y:S02]  /*2670*/  SHF.R.U32.HI R19, RZ, R16.reuse, R19 ;  /* 0x00000010ff137219 */ /* 0x084fe40000011613 */
[----:B------:R-:W-:Y:S02]  /*2680*/  SHF.R.U32.HI R5, RZ, R16, R5 ;  /* 0x00000010ff057219 */ /* 0x000fe40000011605 */
[----:B------:R-:W-:Y:S02]  /*2690*/  SEL R19, R0, R19, !P0 ;  /* 0x0000001300137207 */ /* 0x000fe40004000000 */
[----:B------:R-:W-:Y:S02]  /*26a0*/  SHF.R.U32.HI R21, RZ, R7, R21 ;  /* 0x00000007ff157219 */ /* 0x000fe40000011615 */
[----:B---3--:R-:W-:-:S02]  /*26b0*/  ISETP.NE.AND P1, PT, R17, 0x1, PT ;  /* 0x000000011100780c */ /* 0x008fc40003f25270 */
[----:B------:R-:W-:Y:S02]  /*26c0*/  SEL R5, R9, R5, !P0 ;  /* 0x0000000509057207 */ /* 0x000fe40004000000 */
[----:B------:R-:W-:Y:S02]  /*26d0*/  SEL R20, R8, R20, !P1 ;  /* 0x0000001408147207 */ /* 0x000fe40004800000 */
[----:B------:R-:W-:Y:S01]  /*26e0*/  SEL R21, R10, R21, !P1 ;  /* 0x000000150a157207 */ /* 0x000fe20004800000 */
[----:B----4-:R-:W-:-:S04]  /*26f0*/  IMAD.HI.U32 R18, R19, R2, RZ ;  /* 0x0000000213127227 */ /* 0x010fc800078e00ff */
        /* <DEDUP_REMOVED lines=12> */
[----:B------:R-:W-:Y:S02]  /*27c0*/  @!P0 SHF.R.U32.HI R3, RZ, R3, R7 ;  /* 0x00000003ff038219 */ /* 0x000fe40000011607 */
[----:B------:R-:W-:Y:S01]  /*27d0*/  IADD3 R7, PT, PT, -R5, RZ, RZ ;  /* 0x000000ff05077210 */ /* 0x000fe20007ffe1ff */
[----:B------:R-:W-:Y:S01]  /*27e0*/  IMAD R2, R40, R2, R5 ;  /* 0x0000000228027224 */ /* 0x000fe200078e0205 */
[----:B------:R-:W-:-:S03]  /*27f0*/  @!P0 SEL R3, R21, R3, !P3 ;  /* 0x0000000315038207 */ /* 0x000fc60005800000 */
[----:B------:R-:W-:Y:S02]  /*2800*/  IMAD R7, R4, R7, R9 ;  /* 0x0000000704077224 */ /* 0x000fe400078e0209 */
[--C-:B------:R-:W-:Y:S02]  /*2810*/  @!P0 IMAD.IADD R6, R6, 0x1, -R3.reuse ;  /* 0x0000000106068824 */ /* 0x100fe400078e0a03 */
[----:B------:R-:W-:Y:S01]  /*2820*/  @!P0 IMAD R3, R2, R20, R3 ;  /* 0x0000001402038224 */ /* 0x000fe200078e0203 */
[----:B------:R-:W-:Y:S01]  /*2830*/  IADD3 R2, PT, PT, -R21, RZ, RZ ;  /* 0x000000ff15027210 */ /* 0x000fe20007ffe1ff */
[----:B------:R-:W-:Y:S02]  /*2840*/  @!P0 IMAD R5, R40, R6, R21 ;  /* 0x0000000628058224 */ /* 0x000fe400078e0215 */
[----:B------:R-:W-:Y:S02]  /*2850*/  @!P0 IMAD.MOV.U32 R21, RZ, RZ, R3 ;  /* 0x000000ffff158224 */ /* 0x000fe400078e0003 */
[----:B------:R-:W-:-:S02]  /*2860*/  IMAD R2, R17, R2, R10 ;  /* 0x0000000211027224 */ /* 0x000fc400078e020a */
[----:B------:R-:W-:Y:S02]  /*2870*/  IMAD R9, R5, R4, R7 ;  /* 0x0000000405097224 */ /* 0x000fe400078e0207 */
[----:B------:R-:W-:Y:S02]  /*2880*/  IMAD R10, R21, R17, R2 ;  /* 0x00000011150a7224 */ /* 0x000fe400078e0202 */
.L_x_44:
[----:B------:R-:W1:Y:S02]  /*2890*/  LDCU UR8, c[0x0][0xf30] ;  /* 0x0001e600ff0877ac */ /* 0x000e640008000800 */
[----:B-1----:R-:W-:-:S09]  /*28a0*/  UISETP.NE.AND UP0, UPT, UR8, 0x1, UPT ;  /* 0x000000010800788c */ /* 0x002fd2000bf05270 */
[----:B------:R-:W-:Y:S05]  /*28b0*/  BRA.U UP0, `(.L_x_45) ;  /* 0x0000000100407547 */ /* 0x000fea000b800000 */
[----:B------:R-:W1:Y:S08]  /*28c0*/  LDC.64 R4, c[0x0][0xf10] ;  /* 0x0003c400ff047b82 */ /* 0x000e700000000a00 */
[----:B------:R-:W2:Y:S08]  /*28d0*/  LDC.64 R2, c[0x0][0xf18] ;  /* 0x0003c600ff027b82 */ /* 0x000eb00000000a00 */
[----:B------:R-:W3:Y:S08]  /*28e0*/  LDC R6, c[0x0][0xf20] ;  /* 0x0003c800ff067b82 */ /* 0x000ef00000000800 */
[----:B------:R-:W4:Y:S01]  /*28f0*/  LDC R7, c[0x0][0xf0c] ;  /* 0x0003c300ff077b82 */ /* 0x000f220000000800 */
[----:B-1----:R-:W-:-:S05]  /*2900*/  IMAD.HI.U32 R4, R10, R4, RZ ;  /* 0x000000040a047227 */ /* 0x002fca00078e00ff */
[----:B------:R-:W-:Y:S01]  /*2910*/  SHF.R.U32.HI R4, RZ, R5, R4 ;  /* 0x00000005ff047219 */ /* 0x000fe20000011604 */
[----:B--2---:R-:W-:Y:S01]  /*2920*/  IMAD.HI.U32 R3, R9, R3, RZ ;  /* 0x0000000309037227 */ /* 0x004fe200078e00ff */
[----:B------:R-:W-:-:S04]  /*2930*/  ISETP.NE.AND P0, PT, R2, 0x1, PT ;  /* 0x000000010200780c */ /* 0x000fc80003f05270 */
[----:B---3--:R-:W-:-:S04]  /*2940*/  SHF.R.U32.HI R3, RZ, R6, R3 ;  /* 0x00000006ff037219 */ /* 0x008fc80000011603 */
[----:B------:R-:W-:Y:S02]  /*2950*/  SEL R3, R9, R3, !P0 ;  /* 0x0000000309037207 */ /* 0x000fe40004000000 */
[----:B----4-:R-:W-:-:S04]  /*2960*/  ISETP.NE.AND P1, PT, R7, 0x1, PT ;  /* 0x000000010700780c */ /* 0x010fc80003f25270 */
[----:B------:R-:W-:-:S05]  /*2970*/  SEL R4, R10, R4, !P1 ;  /* 0x000000040a047207 */ /* 0x000fca0004800000 */
[----:B------:R-:W-:Y:S02]  /*2980*/  IMAD.IADD R5, R3, 0x1, -R4 ;  /* 0x0000000103057824 */ /* 0x000fe400078e0a04 */
[----:B------:R-:W-:Y:S02]  /*2990*/  IMAD.IADD R3, R4, 0x1, -R3 ;  /* 0x0000000104037824 */ /* 0x000fe400078e0a03 */
[----:B------:R-:W-:Y:S02]  /*29a0*/  IMAD R10, R5, R7, R10 ;  /* 0x00000007050a7224 */ /* 0x000fe400078e020a */
[----:B------:R-:W-:-:S07]  /*29b0*/  IMAD R9, R3, R2, R9 ;  /* 0x0000000203097224 */ /* 0x000fce00078e0209 */
.L_x_45:
[----:B------:R-:W-:Y:S01]  /*29c0*/  VIADD R14, R14, 0x1 ;  /* 0x000000010e0e7836 */ /* 0x000fe20000000000 */
[----:B------:R-:W-:Y:S01]  /*29d0*/  PLOP3.LUT P1, PT, PT, PT, PT, 0x80, 0x8 ;  /* 0x000000000008781c */ /* 0x000fe20003f2f070 */
[----:B------:R-:W-:Y:S02]  /*29e0*/  IMAD.IADD R2, R10, 0x1, R87 ;  /* 0x000000010a027824 */ /* 0x000fe400078e0257 */
[----:B------:R-:W-:Y:S01]  /*29f0*/  IMAD.IADD R24, R9, 0x1, R86 ;  /* 0x0000000109187824 */ /* 0x000fe200078e0256 */
[----:B------:R-:W-:Y:S02]  /*2a00*/  ISETP.NE.AND P0, PT, R14, 0x2, PT ;  /* 0x000000020e00780c */ /* 0x000fe40003f05270 */
[----:B------:R-:W-:Y:S02]  /*2a10*/  R2UR UR20, R2 ;  /* 0x00000000021472ca */ /* 0x000fe400000e0000 */
[----:B------:R-:W-:Y:S02]  /*2a20*/  SEL R2, RZ, 0x1, P0 ;  /* 0x00000001ff027807 */ /* 0x000fe40000000000 */
[----:B------:R-:W-:-:S02]  /*2a30*/  SEL R14, R14, RZ, P0 ;  /* 0x000000ff0e0e7207 */ /* 0x000fc40000000000 */
[----:B------:R-:W-:Y:S01]  /*2a40*/  LOP3.LUT R13, R13, R2, RZ, 0x3c, !PT ;  /* 0x000000020d0d7212 */ /* 0x000fe200078e3cff */
[----:B------:R-:W-:Y:S08]  /*2a50*/  @P2 BRA `(.L_x_46) ;  /* 0xffffffec00b82947 */ /* 0x000ff0000383ffff */
[----:B------:R-:W-:Y:S01]  /*2a60*/  UIADD3 UR14, UPT, UPT, UR14, 0x38, URZ ;  /* 0x000000380e0e7890 */ /* 0x000fe2000fffe0ff */
[----:B------:R-:W-:-:S03]  /*2a70*/  SHF.L.U32 R2, R15, 0x1f, RZ ;  /* 0x0000001f0f027819 */ /* 0x000fc600000006ff */
[----:B------:R-:W-:-:S09]  /*2a80*/  ULEA UR4, UR23, UR14, 0x3 ;  /* 0x0000000e17047291 */ /* 0x000fd2000f8e18ff */
[----:B------:R-:W1:Y:S02]  /*2a90*/  SYNCS.PHASECHK.TRANS64.TRYWAIT P0, [UR4], R2 ;  /* 0x00000002ff0075a7 */ /* 0x000e640008001104 */
[----:B-1----:R-:W-:Y:S05]  /*2aa0*/  @!P0 BRA `(.L_x_47) ;  /* 0x0000005c00008947 */ /* 0x002fea0003800000 */
.L_x_134:
[----:B------:R-:W-:-:S04]  /*2ab0*/  UIADD3 UR5, UPT, UPT, UR23, 0x1, URZ ;  /* 0x0000000117057890 */ /* 0x000fc8000fffe0ff */
[----:B------:R-:W-:-:S04]  /*2ac0*/  UISETP.NE.AND UP0, UPT, UR5, 0x7, UPT ;  /* 0x000000070500788c */ /* 0x000fc8000bf05270 */
[----:B------:R-:W-:Y:S02]  /*2ad0*/  USEL UR6, URZ, 0x1, UP0 ;  /* 0x00000001ff067887 */ /* 0x000fe40008000000 */
[----:B------:R-:W-:-:S04]  /*2ae0*/  USEL UR5, UR5, URZ, UP0 ;  /* 0x000000ff05057287 */ /* 0x000fc80008000000 */
[----:B------:R-:W-:Y:S01]  /*2af0*/  ULEA UR4, UR5, UR14, 0x3 ;  /* 0x0000000e05047291 */ /* 0x000fe2000f8e18ff */
[----:B-1----:R-:W-:-:S04]  /*2b00*/  LOP3.LUT R2, R15, UR6, RZ, 0x3c, !PT ;  /* 0x000000060f027c12 */ /* 0x002fc8000f8e3cff */
[----:B------:R-:W-:-:S04]  /*2b10*/  SHF.L.U32 R3, R2, 0x1f, RZ ;  /* 0x0000001f02037819 */ /* 0x000fc800000006ff */
[----:B------:R-:W1:Y:S02]  /*2b20*/  SYNCS.PHASECHK.TRANS64.TRYWAIT P0, [UR4], R3 ;  /* 0x00000003ff0075a7 */ /* 0x000e640008001104 */
[----:B-1----:R-:W-:Y:S05]  /*2b30*/  @!P0 BRA `(.L_x_48) ;  /* 0x0000005800f48947 */ /* 0x002fea0003800000 */
.L_x_136:
[----:B------:R-:W-:-:S04]  /*2b40*/  UIADD3 UR5, UPT, UPT, UR5, 0x1, URZ ;  /* 0x0000000105057890 */ /* 0x000fc8000fffe0ff */
[----:B------:R-:W-:-:S04]  /*2b50*/  UISETP.NE.AND UP0, UPT, UR5, 0x7, UPT ;  /* 0x000000070500788c */ /* 0x000fc8000bf05270 */
[----:B------:R-:W-:Y:S02]  /*2b60*/  USEL UR6, URZ, 0x1, UP0 ;  /* 0x00000001ff067887 */ /* 0x000fe40008000000 */
[----:B------:R-:W-:-:S04]  /*2b70*/  USEL UR5, UR5, URZ, UP0 ;  /* 0x000000ff05057287 */ /* 0x000fc80008000000 */
[----:B------:R-:W-:Y:S01]  /*2b80*/  ULEA UR4, UR5, UR14, 0x3 ;  /* 0x0000000e05047291 */ /* 0x000fe2000f8e18ff */
[----:B------:R-:W-:-:S04]  /*2b90*/  LOP3.LUT R2, R2, UR6, RZ, 0x3c, !PT ;  /* 0x0000000602027c12 */ /* 0x000fc8000f8e3cff */
[----:B-1----:R-:W-:-:S04]  /*2ba0*/  SHF.L.U32 R3, R2, 0x1f, RZ ;  /* 0x0000001f02037819 */ /* 0x002fc800000006ff */
[----:B------:R-:W1:Y:S02]  /*2bb0*/  SYNCS.PHASECHK.TRANS64.TRYWAIT P0, [UR4], R3 ;  /* 0x00000003ff0075a7 */ /* 0x000e640008001104 */
[----:B-1----:R-:W-:Y:S05]  /*2bc0*/  @!P0 BRA `(.L_x_49) ;  /* 0x0000005800e88947 */ /* 0x002fea0003800000 */
.L_x_138:
        /* <DEDUP_REMOVED lines=9> */
.L_x_140:
        /* <DEDUP_REMOVED lines=9> */
.L_x_142:
        /* <DEDUP_REMOVED lines=9> */
.L_x_144:
[----:B------:R-:W-:-:S04]  /*2d80*/  UIADD3 UR5, UPT, UPT, UR5, 0x1, URZ ;  /* 0x0000000105057890 */ /* 0x000fc8000fffe0ff */
[----:B------:R-:W-:-:S04]  /*2d90*/  UISETP.NE.AND UP0, UPT, UR5, 0x7, UPT ;  /* 0x000000070500788c */ /* 0x000fc8000bf05270 */
[----:B------:R-:W-:Y:S02]  /*2da0*/  USEL UR4, URZ, 0x1, UP0 ;  /* 0x00000001ff047887 */ /* 0x000fe40008000000 */
[----:B------:R-:W-:-:S04]  /*2db0*/  USEL UR5, UR5, URZ, UP0 ;  /* 0x000000ff05057287 */ /* 0x000fc80008000000 */
[----:B------:R-:W-:Y:S01]  /*2dc0*/  ULEA UR5, UR5, UR14, 0x3 ;  /* 0x0000000e05057291 */ /* 0x000fe2000f8e18ff */
[----:B------:R-:W-:-:S04]  /*2dd0*/  LOP3.LUT R2, R2, UR4, RZ, 0x3c, !PT ;  /* 0x0000000402027c12 */ /* 0x000fc8000f8e3cff */
[----:B------:R-:W-:Y:S01]  /*2de0*/  SHF.L.U32 R2, R2, 0x1f, RZ ;  /* 0x0000001f02027819 */ /* 0x000fe200000006ff */
[----:B-1--4-:R-:W-:-:S07]  /*2df0*/  IMAD.U32 R0, RZ, RZ, UR5 ;  /* 0x00000005ff007e24 */ /* 0x012fce000f8e00ff */
.L_x_53:
[----:B-1----:R1:W2:Y:S02]  /*2e00*/  SYNCS.PHASECHK.TRANS64.TRYWAIT P0, [R0+URZ], R2 ;  /* 0x00000002000075a7 */ /* 0x0022a400080011ff */
[----:B--2---:R-:W-:Y:S05]  /*2e10*/  @!P0 NANOSLEEP.SYNCS 0x989680 ;  /* 0x009896800000895d */ /* 0x004fea0003900000 */
[----:B------:R-:W2:Y:S02]  /*2e20*/  @!P0 SYNCS.PHASECHK.TRANS64 P0, [R0+URZ], R2 ;  /* 0x00000002000085a7 */ /* 0x000ea400080010ff */
[----:B--2---:R-:W-:Y:S05]  /*2e30*/  @P0 EXIT ;  /* 0x000000000000094d */ /* 0x004fea0003800000 */
[----:B------:R-:W-:Y:S05]  /*2e40*/  BRA `(.L_x_53) ;  /* 0xfffffffc00ec7947 */ /* 0x000fea000383ffff */
.L_x_22:
[----:B------:R-:W-:-:S04]  /*2e50*/  UISETP.NE.AND UP0, UPT, UR37, URZ, UPT ;  /* 0x000000ff2500728c */ /* 0x000fc8000bf05270 */
[----:B------:R-:W-:-:S09]  /*2e60*/  UISETP.NE.OR UP0, UPT, UR8, 0x1, UP0 ;  /* 0x000000010800788c */ /* 0x000fd20008705670 */
[----:B------:R-:W-:Y:S05]  /*2e70*/  BRA.U UP0, `(.L_x_54) ;  /* 0x00000005004c7547 */ /* 0x000fea000b800000 */
[----:B------:R-:W-:Y:S01]  /*2e80*/  HFMA2 R11, -RZ, RZ, 0, 0 ;  /* 0x00000000ff0b7431 */ /* 0x000fe200000001ff */
[----:B------:R-:W-:Y:S01]  /*2e90*/  ISETP.GE.U32.AND P2, PT, R10, 0x8, PT ;  /* 0x000000080a00780c */ /* 0x000fe20003f46070 */
[----:B------:R-:W-:Y:S01]  /*2ea0*/  IMAD.MOV.U32 R12, RZ, RZ, 0x1 ;  /* 0x00000001ff0c7424 */ /* 0x000fe200078e00ff */
[----:B------:R-:W-:Y:S01]  /*2eb0*/  CS2R R8, SRZ ;  /* 0x0000000000087805 */ /* 0x000fe2000001ff00 */
[----:B------:R-:W-:Y:S01]  /*2ec0*/  IMAD.MOV.U32 R3, RZ, RZ, RZ ;  /* 0x000000ffff037224 */ /* 0x000fe200078e00ff */
[----:B------:R-:W-:Y:S01]  /*2ed0*/  UMOV UR4, 0x400 ;  /* 0x0000040000047882 */ /* 0x000fe20000000000 */
[----:B------:R-:W-:Y:S01]  /*2ee0*/  UMOV UR6, URZ ;  /* 0x000000ff00067c82 */ /* 0x000fe20008000000 */
[----:B------:R-:W-:-:S12]  /*2ef0*/  ULEA UR37, UR37, UR4, 0x18 ;  /* 0x0000000425257291 */ /* 0x000fd8000f8ec0ff */
.L_x_58:
[----:B------:R-:W-:Y:S02]  /*2f00*/  LEA R0, R3, UR37, 0x3 ;  /* 0x0000002503007c11 */ /* 0x000fe4000f8e18ff */
[----:B------:R-:W-:-:S03]  /*2f10*/  SHF.L.U32 R4, R8, 0x1f, RZ ;  /* 0x0000001f08047819 */ /* 0x000fc600000006ff */
[----:B------:R-:W-:Y:S01]  /*2f20*/  VIADD R5, R0, 0x100 ;  /* 0x0000010000057836 */ /* 0x000fe20000000000 */
[----:B------:R-:W1:Y:S02]  /*2f30*/  SYNCS.PHASECHK.TRANS64.TRYWAIT P0, [R0+URZ+0xf0], R4 ;  /* 0x0000f004000075a7 */ /* 0x000e6400080011ff */
[----:B-1----:R-:W-:Y:S05]  /*2f40*/  @!P0 BRA `(.L_x_55) ;  /* 0x0000005800688947 */ /* 0x002fea0003800000 */
.L_x_145:
[----:B------:R-:W-:Y:S01]  /*2f50*/  ULEA UR5, UR6, UR37, 0x3 ;  /* 0x0000002506057291 */ /* 0x000fe2000f8e18ff */
[----:B-1----:R-:W-:Y:S01]  /*2f60*/  PRMT R0, RZ, 0x654, R5 ;  /* 0x00000654ff007816 */ /* 0x002fe20000000005 */
[----:B------:R-:W-:Y:S01]  /*2f70*/  @!P2 IMAD.MOV.U32 R4, RZ, RZ, 0x10 ;  /* 0x00000010ff04a424 */ /* 0x000fe200078e00ff */
[----:B------:R-:W-:Y:S01]  /*2f80*/  SHF.L.U32 R5, R12, 0x1f, RZ ;  /* 0x0000001f0c057819 */ /* 0x000fe200000006ff */
[----:B------:R-:W-:Y:S01]  /*2f90*/  UIADD3 UR4, UPT, UPT, UR5, 0xb0, URZ ;  /* 0x000000b005047890 */ /* 0x000fe2000fffe0ff */
[----:B------:R1:W-:Y:S05]  /*2fa0*/  SYNCS.ARRIVE.TRANS64.RED.A1T0 RZ, [R0+URZ], RZ ;  /* 0x000000ff00ff79a7 */ /* 0x0003ea00081004ff */
[----:B------:R-:W-:Y:S01]  /*2fb0*/  IMAD.U32 R6, RZ, RZ, UR4 ;  /* 0x00000004ff067e24 */ /* 0x000fe2000f8e00ff */
[----:B------:R-:W2:Y:S04]  /*2fc0*/  SYNCS.PHASECHK.TRANS64.TRYWAIT P0, [UR5+0xc0], R5 ;  /* 0x0000c005ff0075a7 */ /* 0x000ea80008001105 */
[----:B------:R-:W-:Y:S01]  /*2fd0*/  PRMT R6, R10, 0x654, R6 ;  /* 0x000006540a067816 */ /* 0x000fe20000000006 */
[----:B-12---:R-:W-:Y:S06]  /*2fe0*/  @!P0 BRA `(.L_x_56) ;  /* 0x0000005800548947 */ /* 0x006fec0003800000 */
.L_x_147:
[----:B------:R-:W-:Y:S01]  /*2ff0*/  ULEA UR4, UR6, UR37, 0x4 ;  /* 0x0000002506047291 */ /* 0x000fe2000f8e20ff */
[----:B------:R-:W-:Y:S01]  /*3000*/  SEL R2, R6, R2, !P2 ;  /* 0x0000000206027207 */ /* 0x000fe20005000000 */
[----:B------:R-:W-:Y:S01]  /*3010*/  UIADD3 UR5, UPT, UPT, UR5, 0xb0, URZ ;  /* 0x000000b005057890 */ /* 0x000fe2000fffe0ff */
[----:B-1----:R-:W-:Y:S01]  /*3020*/  LEA R0, R11, UR37, 0x3 ;  /* 0x000000250b007c11 */ /* 0x002fe2000f8e18ff */
[----:B------:R-:W-:Y:S01]  /*3030*/  UIADD3 UR4, UPT, UPT, UR4, 0x120, URZ ;  /* 0x0000012004047890 */ /* 0x000fe2000fffe0ff */
[----:B------:R1:W-:Y:S01]  /*3040*/  @!P2 SYNCS.ARRIVE.TRANS64.RED RZ, [R2+URZ], R4 ;  /* 0x0000000402ffa9a7 */ /* 0x0003e200080004ff */
[----:B------:R-:W-:Y:S01]  /*3050*/  UIADD3 UR6, UPT, UPT, UR6, 0x1, URZ ;  /* 0x0000000106067890 */ /* 0x000fe2000fffe0ff */
[----:B------:R-:W-:-:S03]  /*3060*/  VIADD R3, R3, 0x1 ;  /* 0x0000000103037836 */ /* 0x000fc60000000000 */
[----:B------:R-:W-:Y:S02]  /*3070*/  UISETP.NE.AND UP0, UPT, UR6, 0x2, UPT ;  /* 0x000000020600788c */ /* 0x000fe4000bf05270 */
[----:B------:R-:W-:Y:S01]  /*3080*/  ISETP.NE.AND P0, PT, R3, 0x2, PT ;  /* 0x000000020300780c */ /* 0x000fe20003f05270 */
[----:B------:R-:W-:Y:S06]  /*3090*/  UGETNEXTWORKID.BROADCAST [UR4], [UR5] ;  /* 0x00000000040073ca */ /* 0x000fec0008000100 */
[----:B------:R-:W-:Y:S02]  /*30a0*/  USEL UR4, URZ, 0x1, UP0 ;  /* 0x00000001ff047887 */ /* 0x000fe40008000000 */
[----:B------:R-:W-:-:S04]  /*30b0*/  USEL UR6, UR6, URZ, UP0 ;  /* 0x000000ff06067287 */ /* 0x000fc80008000000 */
[----:B------:R-:W-:Y:S02]  /*30c0*/  LOP3.LUT R12, R12, UR4, RZ, 0x3c, !PT ;  /* 0x000000040c0c7c12 */ /* 0x000fe4000f8e3cff */
[----:B-1----:R-:W-:-:S04]  /*30d0*/  SHF.L.U32 R4, R9, 0x1f, RZ ;  /* 0x0000001f09047819 */ /* 0x002fc800000006ff */
[----:B------:R-:W1:Y:S02]  /*30e0*/  SYNCS.PHASECHK.TRANS64.TRYWAIT P1, [R0+URZ+0xb0], R4 ;  /* 0x0000b004000075a7 */ /* 0x000e6400080211ff */
[----:B-1----:R-:W-:Y:S05]  /*30f0*/  @!P1 BRA `(.L_x_57) ;  /* 0x0000005800289947 */ /* 0x002fea0003800000 */
.L_x_148:
[----:B-1----:R-:W-:Y:S01]  /*3100*/  LEA R4, R11, UR37, 0x4 ;  /* 0x000000250b047c11 */ /* 0x002fe2000f8e20ff */
[----:B------:R-:W-:Y:S01]  /*3110*/  VIADD R0, R0, 0xc0 ;  /* 0x000000c000007836 */ /* 0x000fe20000000000 */
[----:B------:R-:W-:Y:S01]  /*3120*/  SEL R3, R3, RZ, P0 ;  /* 0x000000ff03037207 */ /* 0x000fe20000000000 */
[----:B------:R-:W-:-:S03]  /*3130*/  VIADD R11, R11, 0x1 ;  /* 0x000000010b0b7836 */ /* 0x000fc60000000000 */
[----:B------:R-:W1:Y:S01]  /*3140*/  LDS.128 R4, [R4+0x120] ;  /* 0x0001200004047984 */ /* 0x000e620000000c00 */
[----:B------:R-:W-:Y:S02]  /*3150*/  PRMT R0, RZ, 0x654, R0 ;  /* 0x00000654ff007816 */ /* 0x000fe40000000000 */
[C---:B------:R-:W-:Y:S01]  /*3160*/  ISETP.NE.AND P1, PT, R11.reuse, 0x2, PT ;  /* 0x000000020b00780c */ /* 0x040fe20003f25270 */
[----:B------:R-:W-:Y:S01]  /*3170*/  @!PT LDS RZ, [RZ] ;  /* 0x00000000fffff984 */ /* 0x000fe20000000800 */
[----:B------:R-:W-:Y:S01]  /*3180*/  @!PT LDS RZ, [RZ] ;  /* 0x00000000fffff984 */ /* 0x000fe20000000800 */
[----:B------:R-:W-:Y:S01]  /*3190*/  @!PT LDS RZ, [RZ] ;  /* 0x00000000fffff984 */ /* 0x000fe20000000800 */
[----:B------:R-:W-:Y:S01]  /*31a0*/  @!PT LDS RZ, [RZ] ;  /* 0x00000000fffff984 */ /* 0x000fe20000000800 */
[----:B------:R2:W-:Y:S06]  /*31b0*/  MEMBAR.ALL.CTA ;  /* 0x0000000000007992 */ /* 0x0005ec0000008000 */
[----:B--2---:R-:W2:Y:S01]  /*31c0*/  FENCE.VIEW.ASYNC.S ;  /* 0x00000000000073c6 */ /* 0x004ea20000000000 */
[----:B------:R-:W-:Y:S01]  /*31d0*/  SEL R11, R11, RZ, P1 ;  /* 0x000000ff0b0b7207 */ /* 0x000fe20000800000 */
[----:B--2---:R2:W-:Y:S01]  /*31e0*/  SYNCS.ARRIVE.TRANS64.RED.A1T0 RZ, [R0+URZ], RZ ;  /* 0x000000ff00ff79a7 */ /* 0x0045e200081004ff */
[----:B-1----:R-:W-:-:S02]  /*31f0*/  LOP3.LUT P3, RZ, R6, 0x1, RZ, 0xc0, !PT ;  /* 0x0000000106ff7812 */ /* 0x002fc4000786c0ff */
[----:B------:R-:W-:-:S04]  /*3200*/  SEL R4, RZ, 0x1, P1 ;  /* 0x00000001ff047807 */ /* 0x000fc80000800000 */
[----:B------:R-:W-:Y:S02]  /*3210*/  LOP3.LUT R9, R9, R4, RZ, 0x3c, !PT ;  /* 0x0000000409097212 */ /* 0x000fe400078e3cff */
[----:B--2---:R-:W-:-:S04]  /*3220*/  SEL R0, RZ, 0x1, P0 ;  /* 0x00000001ff007807 */ /* 0x004fc80000000000 */
[----:B------:R-:W-:Y:S01]  /*3230*/  LOP3.LUT R8, R8, R0, RZ, 0x3c, !PT ;  /* 0x0000000008087212 */ /* 0x000fe200078e3cff */
[----:B------:R-:W-:Y:S06]  /*3240*/  @P3 BRA `(.L_x_58) ;  /* 0xfffffffc002c3947 */ /* 0x000fec000383ffff */
[----:B------:R-:W-:Y:S01]  /*3250*/  ULEA UR5, UR6, UR37, 0x3 ;  /* 0x0000002506057291 */ /* 0x000fe2000f8e18ff */
[----:B------:R-:W-:-:S08]  /*3260*/  SHF.L.U32 R2, R12, 0x1f, RZ ;  /* 0x0000001f0c027819 */ /* 0x000fd000000006ff */
[----:B------:R-:W1:Y:S02]  /*3270*/  SYNCS.PHASECHK.TRANS64 P0, [UR5+0xc0], R2 ;  /* 0x0000c002ff0075a7 */ /* 0x000e640008001005 */
[----:B-1----:R-:W-:Y:S05]  /*3280*/  @P0 BRA `(.L_x_59) ;  /* 0x0000000000080947 */ /* 0x002fea0003800000 */
[----:B------:R-:W1:Y:S02]  /*3290*/  SYNCS.PHASECHK.TRANS64.TRYWAIT P0, [UR5+0xc0], R2 ;  /* 0x0000c002ff0075a7 */ /* 0x000e640008001105 */
[----:B-1----:R-:W-:Y:S05]  /*32a0*/  @!P0 BRA `(.L_x_60) ;  /* 0x0000005400d08947 */ /* 0x002fea0003800000 */
.L_x_59:
[----:B------:R-:W-:-:S04]  /*32b0*/  UIADD3 UR4, UPT, UPT, UR6, 0x1, URZ ;  /* 0x0000000106047890 */ /* 0x000fc8000fffe0ff */
[----:B------:R-:W-:-:S04]  /*32c0*/  UISETP.NE.AND UP0, UPT, UR4, 0x2, UPT ;  /* 0x000000020400788c */ /* 0x000fc8000bf05270 */
[----:B------:R-:W-:Y:S02]  /*32d0*/  USEL UR7, URZ, 0x1, UP0 ;  /* 0x00000001ff077887 */ /* 0x000fe40008000000 */
[----:B------:R-:W-:-:S04]  /*32e0*/  USEL UR4, UR4, URZ, UP0 ;  /* 0x000000ff04047287 */ /* 0x000fc80008000000 */
[----:B------:R-:W-:Y:S01]  /*32f0*/  ULEA UR4, UR4, UR37, 0x3 ;  /* 0x0000002504047291 */ /* 0x000fe2000f8e18ff */
[----:B-1----:R-:W-:-:S04]  /*3300*/  LOP3.LUT R2, R12, UR7, RZ, 0x3c, !PT ;  /* 0x000000070c027c12 */ /* 0x002fc8000f8e3cff */
[----:B------:R-:W-:-:S04]  /*3310*/  SHF.L.U32 R0, R2, 0x1f, RZ ;  /* 0x0000001f02007819 */ /* 0x000fc800000006ff */
[----:B------:R-:W1:Y:S02]  /*3320*/  SYNCS.PHASECHK.TRANS64 P0, [UR4+0xc0], R0 ;  /* 0x0000c000ff0075a7 */ /* 0x000e640008001004 */
[----:B-1----:R-:W-:Y:S05]  /*3330*/  @P0 EXIT ;  /* 0x000000000000094d */ /* 0x002fea0003800000 */
[----:B------:R-:W-:Y:S02]  /*3340*/  SHF.L.U32 R2, R2, 0x1f, RZ ;  /* 0x0000001f02027819 */ /* 0x000fe400000006ff */
[----:B------:R-:W-:-:S07]  /*3350*/  MOV R0, UR4 ;  /* 0x0000000400007c02 */ /* 0x000fce0008000f00 */
.L_x_61:
[----:B-1----:R1:W2:Y:S02]  /*3360*/  SYNCS.PHASECHK.TRANS64.TRYWAIT P0, [R0+URZ+0xc0], R2 ;  /* 0x0000c002000075a7 */ /* 0x0022a400080011ff */
[----:B--2---:R-:W-:Y:S05]  /*3370*/  @!P0 NANOSLEEP.SYNCS 0x989680 ;  /* 0x009896800000895d */ /* 0x004fea0003900000 */
[----:B------:R-:W2:Y:S02]  /*3380*/  @!P0 SYNCS.PHASECHK.TRANS64 P0, [R0+URZ+0xc0], R2 ;  /* 0x0000c002000085a7 */ /* 0x000ea400080010ff */
[----:B--2---:R-:W-:Y:S05]  /*3390*/  @P0 EXIT ;  /* 0x000000000000094d */ /* 0x004fea0003800000 */
[----:B------:R-:W-:Y:S05]  /*33a0*/  BRA `(.L_x_61) ;  /* 0xfffffffc00ec7947 */ /* 0x000fea000383ffff */
.L_x_54:
[----:B------:R-:W-:Y:S05]  /*33b0*/  BRA.U UP3, `(.L_x_62) ;  /* 0x0000001503ac7547 */ /* 0x000fea000b800000 */
[----:B------:R-:W-:Y:S01]  /*33c0*/  UMOV UR4, 0x40 ;  /* 0x0000004000047882 */ /* 0x000fe20000000000 */
[----:B------:R-:W-:Y:S01]  /*33d0*/  NOP ;  /* 0x0000000000007918 */ /* 0x000fe20000000000 */
[----:B------:R-:W-:Y:S01]  /*33e0*/  ULEA UR4, UR37, UR4, 0x18 ;  /* 0x0000000425047291 */ /* 0x000fe2000f8ec0ff */
[----:B------:R-:W-:Y:S02]  /*33f0*/  UMOV UR5, 0x400 ;  /* 0x0000040000057882 */ /* 0x000fe40000000000 */
[----:B------:R-:W-:-:S06]  /*3400*/  ULEA UR37, UR37, UR5, 0x18 ;  /* 0x0000000525257291 */ /* 0x000fcc000f8ec0ff */
[----:B------:R-:W1:Y:S02]  /*3410*/  LDS.U8 R0, [UR4+0x1c] ;  /* 0x00001c04ff007984 */ /* 0x000e640008000000 */
[----:B-1----:R-:W-:-:S13]  /*3420*/  ISETP.NE.AND P0, PT, R0, RZ, PT ;  /* 0x000000ff0000720c */ /* 0x002fda0003f05270 */
[----:B------:R-:W-:Y:S05]  /*3430*/  @P0 BRA `(.L_x_63) ;  /* 0x0000000000580947 */ /* 0x000fea0003800000 */
[----:B------:R-:W-:-:S13]  /*3440*/  ELECT P0, URZ, PT ;  /* 0x0000000000ff782f */ /* 0x000fda0003800000 */
[----:B------:R-:W-:Y:S05]  /*3450*/  @!P0 BRA `(.L_x_64) ;  /* 0x0000000000608947 */ /* 0x000fea0003800000 */
[----:B------:R-:W-:Y:S01]  /*3460*/  UMOV UR5, 0x10 ;  /* 0x0000001000057882 */ /* 0x000fe20000000000 */
[----:B------:R-:W-:Y:S01]  /*3470*/  HFMA2 R0, -RZ, RZ, 0, 5.9604644775390625e-08 ;  /* 0x00000001ff007431 */ /* 0x000fe200000001ff */
[----:B------:R-:W-:-:S03]  /*3480*/  MOV R2, 0xffff ;  /* 0x0000ffff00027802 */ /* 0x000fc60000000f00 */
[----:B------:R-:W-:Y:S04]  /*3490*/  DEPBAR.LE SB1, 0x36 ;  /* 0x00009d800000791a */ /* 0x000fe80000000000 */
[----:B------:R-:W1:Y:S02]  /*34a0*/  UTCATOMSWS.FIND_AND_SET.ALIGN UP0, UR5, UR5 ;  /* 0x00000005000575e3 */ /* 0x000e640008000800 */
[----:B-1----:R-:W-:Y:S01]  /*34b0*/  MOV R3, UR5 ;  /* 0x0000000500037c02 */ /* 0x002fe20008000f00 */
[----:B------:R-:W-:Y:S06]  /*34c0*/  BRA.U UP0, `(.L_x_65) ;  /* 0x0000000100187547 */ /* 0x000fec000b800000 */
.L_x_66:
[----:B------:R-:W-:Y:S05]  /*34d0*/  NANOSLEEP 0x64 ;  /* 0x000000640000795d */ /* 0x000fea0003800000 */
[----:B------:R-:W-:-:S05]  /*34e0*/  UMOV UR5, 0x10 ;  /* 0x0000001000057882 */ /* 0x000fca0000000000 */
[----:B------:R-:W-:Y:S04]  /*34f0*/  DEPBAR.LE SB1, 0x36 ;  /* 0x00009d800000791a */ /* 0x000fe80000000000 */
[----:B------:R-:W1:Y:S02]  /*3500*/  UTCATOMSWS.FIND_AND_SET.ALIGN UP0, UR5, UR5 ;  /* 0x00000005000575e3 */ /* 0x000e640008000800 */
[----:B-1----:R-:W-:Y:S01]  /*3510*/  MOV R3, UR5 ;  /* 0x0000000500037c02 */ /* 0x002fe20008000f00 */
[----:B------:R-:W-:Y:S05]  /*3520*/  BRA.U !UP0, `(.L_x_66) ;  /* 0xfffffffd08e87547 */ /* 0x000fea000b83ffff */
.L_x_65:
[-C--:B------:R-:W-:Y:S02]  /*3530*/  SHF.L.U32 R2, R2, R3.reuse, RZ ;  /* 0x0000000302027219 */ /* 0x080fe400000006ff */
[----:B------:R-:W-:Y:S01]  /*3540*/  SHF.L.U32 R0, R0, R3, RZ ;  /* 0x0000000300007219 */ /* 0x000fe200000006ff */
[----:B------:R-:W-:Y:S02]  /*3550*/  IMAD.SHL.U32 R3, R3, 0x20, RZ ;  /* 0x0000002003037824 */ /* 0x000fe400078e00ff */
[----:B------:R1:W-:Y:S04]  /*3560*/  ATOMS.OR RZ, [UR4+0x14], R2 ;  /* 0x00001402ffff798c */ /* 0x0003e8000b000004 */
[----:B------:R1:W-:Y:S04]  /*3570*/  ATOMS.OR RZ, [UR4+0x18], R0 ;  /* 0x00001800ffff798c */ /* 0x0003e8000b000004 */
[----:B------:R1:W-:Y:S01]  /*3580*/  STS [UR37+0x140], R3 ;  /* 0x00014003ff007988 */ /* 0x0003e20008000825 */
[----:B------:R-:W-:Y:S05]  /*3590*/  BRA `(.L_x_64) ;  /* 0x0000000000107947 */ /* 0x000fea0003800000 */
.L_x_63:
[----:B------:R-:W-:Y:S02]  /*35a0*/  MOV R0, 0xffffffff ;  /* 0xffffffff00007802 */ /* 0x000fe40000000f00 */
[----:B------:R-:W-:-:S03]  /*35b0*/  MOV R2, 0x35e0 ;  /* 0x000035e000027802 */ /* 0x000fc60000000f00 */
[----:B------:R1:W-:Y:S04]  /*35c0*/  STS [UR37+0x140], R0 ;  /* 0x00014000ff007988 */ /* 0x0003e80008000825 */
[----:B-1-3-5:R-:W-:Y:S05]  /*35d0*/  CALL.REL.NOINC `($__internal_1_$__cuda_sm10x_tcgen05_guardrail_trap_phase_invalid_during_alloc) ;  /* 0x0000005800787944 */ /* 0x02afea0003c00000 */
.L_x_64:
[----:B------:R-:W-:Y:S05]  /*35e0*/  WARPSYNC.ALL ;  /* 0x0000000000007948 */ /* 0x000fea0003800000 */
[----:B------:R-:W2:Y:S01]  /*35f0*/  S2UR UR14, SR_CgaCtaId ;  /* 0x00000000000e79c3 */ /* 0x000ea20000008800 */
[----:B------:R-:W-:Y:S01]  /*3600*/  UMOV UR4, 0x400 ;  /* 0x0000040000047882 */ /* 0x000fe20000000000 */
[----:B------:R-:W-:-:S06]  /*3610*/  NOP ;  /* 0x0000000000007918 */ /* 0x000fcc0000000000 */
[----:B------:R-:W-:Y:S08]  /*3620*/  BAR.ARV 0x6, 0xa0 ;  /* 0x0182800000007b1d */ /* 0x000ff00000002000 */
[----:B------:R-:W4:Y:S01]  /*3630*/  LDC R8, c[0x0][0x370] ;  /* 0x0000dc00ff087b82 */ /* 0x000f220000000800 */
[----:B------:R-:W-:Y:S01]  /*3640*/  LOP3.LUT R9, R9, 0xffff, RZ, 0xc0, !PT ;  /* 0x0000ffff09097812 */ /* 0x000fe200078ec0ff */
[----:B------:R-:W-:Y:S01]  /*3650*/  IMAD.MOV.U32 R14, RZ, RZ, 0x1 ;  /* 0x00000001ff0e7424 */ /* 0x000fe200078e00ff */
[----:B------:R-:W-:Y:S01]  /*3660*/  CS2R R12, SRZ ;  /* 0x00000000000c7805 */ /* 0x000fe2000001ff00 */
[----:B------:R-:W-:Y:S01]  /*3670*/  IMAD.MOV.U32 R11, RZ, RZ, RZ ;  /* 0x000000ffff0b7224 */ /* 0x000fe200078e00ff */
[----:B------:R-:W-:Y:S01]  /*3680*/  R2UR UR17, R9 ;  /* 0x00000000091172ca */ /* 0x000fe200000e0000 */
[----:B------:R-:W-:Y:S01]  /*3690*/  UMOV UR27, URZ ;  /* 0x000000ff001b7c82 */ /* 0x000fe20008000000 */
[----:B------:R-:W-:Y:S01]  /*36a0*/  UMOV UR26, URZ ;  /* 0x000000ff001a7c82 */ /* 0x000fe20008000000 */
[----:B--2---:R-:W-:Y:S01]  /*36b0*/  ULEA UR14, UR14, UR4, 0x18 ;  /* 0x000000040e0e7291 */ /* 0x004fe2000f8ec0ff */
[----:B------:R-:W2:Y:S03]  /*36c0*/  LDCU UR4, c[0x0][0x38c] ;  /* 0x00007180ff0477ac */ /* 0x000ea60008000800 */
[----:B------:R-:W-:-:S02]  /*36d0*/  UIADD3 UR19, UPT, UPT, UR14, 0x6400, URZ ;  /* 0x000064000e137890 */ /* 0x000fc4000fffe0ff */
[----:B------:R-:W-:-:S03]  /*36e0*/  UIADD3 UR20, UPT, UPT, UR14, 0x22400, URZ ;  /* 0x000224000e147890 */ /* 0x000fc6000fffe0ff */
[----:B-1----:R-:W1:Y:S01]  /*36f0*/  LDS R0, [UR14+0x140] ;  /* 0x0001400eff007984 */ /* 0x002e620008000800 */
[----:B------:R-:W-:Y:S02]  /*3700*/  UIADD3 UR21, UPT, UPT, UR14, 0x30400, URZ ;  /* 0x000304000e157890 */ /* 0x000fe4000fffe0ff */
[----:B------:R-:W-:Y:S02]  /*3710*/  UIADD3 UR22, UPT, UPT, UR14, 0x33c00, URZ ;  /* 0x00033c000e167890 */ /* 0x000fe4000fffe0ff */
[----:B------:R-:W-:Y:S02]  /*3720*/  USHF.R.U32.HI UR19, URZ, 0x4, UR19 ;  /* 0x00000004ff137899 */ /* 0x000fe40008011613 */
[----:B------:R-:W-:Y:S02]  /*3730*/  USHF.R.U32.HI UR20, URZ, 0x4, UR20 ;  /* 0x00000004ff147899 */ /* 0x000fe40008011614 */
[----:B------:R-:W-:Y:S02]  /*3740*/  USHF.R.U32.HI UR21, URZ, 0x4, UR21 ;  /* 0x00000004ff157899 */ /* 0x000fe40008011615 */
[----:B--2---:R-:W-:-:S02]  /*3750*/  UIADD3 UR4, UPT, UPT, UR4, 0xff, URZ ;  /* 0x000000ff04047890 */ /* 0x004fc4000fffe0ff */
[----:B------:R-:W-:Y:S02]  /*3760*/  USHF.R.U32.HI UR22, URZ, 0x4, UR22 ;  /* 0x00000004ff167899 */ /* 0x000fe40008011616 */
[----:B------:R-:W-:Y:S02]  /*3770*/  USHF.R.S32.HI UR13, URZ, 0x1f, UR4 ;  /* 0x0000001fff0d7899 */ /* 0x000fe40008011404 */
[----:B------:R-:W-:Y:S02]  /*3780*/  ULOP3.LUT UR19, UR19, 0x3fff, URZ, 0xc0, !UPT ;  /* 0x00003fff13137892 */ /* 0x000fe4000f8ec0ff */
[----:B------:R-:W-:Y:S02]  /*3790*/  ULEA.HI UR13, UR13, UR4, URZ, 0x8 ;  /* 0x000000040d0d7291 */ /* 0x000fe4000f8f40ff */
[----:B------:R-:W-:Y:S02]  /*37a0*/  ULOP3.LUT UR20, UR20, 0x3fff, URZ, 0xc0, !UPT ;  /* 0x00003fff14147892 */ /* 0x000fe4000f8ec0ff */
[----:B------:R-:W-:-:S02]  /*37b0*/  USHF.R.S32.HI UR13, URZ, 0x8, UR13 ;  /* 0x00000008ff0d7899 */ /* 0x000fc4000801140d */
[----:B------:R-:W-:Y:S02]  /*37c0*/  ULOP3.LUT UR21, UR21, 0x3fff, URZ, 0xc0, !UPT ;  /* 0x00003fff15157892 */ /* 0x000fe4000f8ec0ff */
[----:B------:R-:W-:Y:S02]  /*37d0*/  UISETP.LT.AND UP0, UPT, UR13, 0x1, UPT ;  /* 0x000000010d00788c */ /* 0x000fe4000bf01270 */
[----:B------:R-:W-:Y:S02]  /*37e0*/  ULOP3.LUT UR22, UR22, 0x3fff, URZ, 0xc0, !UPT ;  /* 0x00003fff16167892 */ /* 0x000fe4000f8ec0ff */
[----:B------:R-:W-:Y:S02]  /*37f0*/  USEL UR18, UR13, 0x1, !UP0 ;  /* 0x000000010d127887 */ /* 0x000fe4000c000000 */
[----:B------:R-:W-:Y:S02]  /*3800*/  ULOP3.LUT UR19, UR19, 0x10000, URZ, 0xfc, !UPT ;  /* 0x0001000013137892 */ /* 0x000fe4000f8efcff */
[----:B------:R-:W-:-:S02]  /*3810*/  ULOP3.LUT UR20, UR20, 0x10000, URZ, 0xfc, !UPT ;  /* 0x0001000014147892 */ /* 0x000fc4000f8efcff */
[----:B------:R-:W-:Y:S02]  /*3820*/  ULOP3.LUT UR21, UR21, 0x10000, URZ, 0xfc, !UPT ;  /* 0x0001000015157892 */ /* 0x000fe4000f8efcff */
[----:B------:R-:W-:Y:S01]  /*3830*/  ULOP3.LUT UR22, UR22, 0x10000, URZ, 0xfc, !UPT ;  /* 0x0001000016167892 */ /* 0x000fe2000f8efcff */
[----:B-1----:R-:W-:Y:S01]  /*3840*/  R2UR UR32, R0 ;  /* 0x00000000002072ca */ /* 0x002fe200000e0000 */
[----:B------:R-:W-:Y:S01]  /*3850*/  UIADD3 UR18, UPT, UPT, -UR18, URZ, URZ ;  /* 0x000000ff12127290 */ /* 0x000fe2000fffe1ff */
[----:B------:R-:W1:Y:S11]  /*3860*/  LDC R0, c[0x0][0x374] ;  /* 0x0000dd00ff007b82 */ /* 0x000e760000000800 */
[----:B------:R-:W-:Y:S01]  /*3870*/  IMAD.U32 R2, RZ, RZ, UR32 ;  /* 0x00000020ff027e24 */ /* 0x000fe2000f8e00ff */
[----:B------:R-:W-:-:S02]  /*3880*/  UIADD3 UR10, UPT, UPT, UR32, 0x80, URZ ;  /* 0x00000080200a7890 */ /* 0x000fc4000fffe0ff */
[----:B------:R-:W-:Y:S01]  /*3890*/  UIADD3 UR8, UPT, UPT, UR32, 0x84, URZ ;  /* 0x0000008420087890 */ /* 0x000fe2000fffe0ff */
[----:B------:R-:W-:Y:S01]  /*38a0*/  VIADD R2, R2, 0x90 ;  /* 0x0000009002027836 */ /* 0x000fe20000000000 */
[----:B------:R-:W-:Y:S02]  /*38b0*/  UIADD3 UR6, UPT, UPT, UR32, 0x88, URZ ;  /* 0x0000008820067890 */ /* 0x000fe4000fffe0ff */
[----:B------:R-:W-:Y:S02]  /*38c0*/  UIADD3 UR4, UPT, UPT, UR32, 0x8c, URZ ;  /* 0x0000008c20047890 */ /* 0x000fe4000fffe0ff */
[----:B------:R-:W-:Y:S01]  /*38d0*/  R2UR UR12, R2 ;  /* 0x00000000020c72ca */ /* 0x000fe200000e0000 */
[----:B------:R-:W-:Y:S02]  /*38e0*/  USHF.R.U32.HI UR31, URZ, 0x11, UR10 ;  /* 0x00000011ff1f7899 */ /* 0x000fe4000801160a */
[----:B------:R-:W-:Y:S02]  /*38f0*/  USHF.R.U32.HI UR30, URZ, 0x11, UR8 ;  /* 0x00000011ff1e7899 */ /* 0x000fe40008011608 */
[----:B------:R-:W-:-:S02]  /*3900*/  USHF.R.U32.HI UR29, URZ, 0x11, UR6 ;  /* 0x00000011ff1d7899 */ /* 0x000fc40008011606 */
[----:B------:R-:W-:Y:S02]  /*3910*/  USHF.R.U32.HI UR28, URZ, 0x11, UR4 ;  /* 0x00000011ff1c7899 */ /* 0x000fe40008011604 */
[----:B------:R-:W-:Y:S02]  /*3920*/  ULOP3.LUT UR31, UR31, 0x6000, URZ, 0xc0, !UPT ;  /* 0x000060001f1f7892 */ /* 0x000fe4000f8ec0ff */
[----:B------:R-:W-:Y:S02]  /*3930*/  ULOP3.LUT UR30, UR30, 0x6000, URZ, 0xc0, !UPT ;  /* 0x000060001e1e7892 */ /* 0x000fe4000f8ec0ff */
[----:B------:R-:W-:Y:S02]  /*3940*/  ULOP3.LUT UR29, UR29, 0x6000, URZ, 0xc0, !UPT ;  /* 0x000060001d1d7892 */ /* 0x000fe4000f8ec0ff */
[----:B------:R-:W-:Y:S02]  /*3950*/  ULOP3.LUT UR28, UR28, 0x6000, URZ, 0xc0, !UPT ;  /* 0x000060001c1c7892 */ /* 0x000fe4000f8ec0ff */
[----:B------:R-:W-:-:S02]  /*3960*/  ULOP3.LUT UR31, UR31, 0x810, URZ, 0xfc, !UPT ;  /* 0x000008101f1f7892 */ /* 0x000fc4000f8efcff */
[----:B------:R-:W-:Y:S02]  /*3970*/  ULOP3.LUT UR30, UR30, 0x810, URZ, 0xfc, !UPT ;  /* 0x000008101e1e7892 */ /* 0x000fe4000f8efcff */
[----:B------:R-:W-:Y:S02]  /*3980*/  ULOP3.LUT UR29, UR29, 0x810, URZ, 0xfc, !UPT ;  /* 0x000008101d1d7892 */ /* 0x000fe4000f8efcff */
[----:B----4-:R-:W-:-:S12]  /*3990*/  ULOP3.LUT UR28, UR28, 0x810, URZ, 0xfc, !UPT ;  /* 0x000008101c1c7892 */ /* 0x010fd8000f8efcff */
.L_x_75:
[C---:B------:R-:W-:Y:S02]  /*39a0*/  LEA R2, R13.reuse, UR14, 0x3 ;  /* 0x0000000e0d027c11 */ /* 0x040fe4000f8e18ff */
[----:B------:R-:W-:Y:S02]  /*39b0*/  SHF.L.U32 R3, R12, 0x1f, RZ ;  /* 0x0000001f0c037819 */ /* 0x000fe400000006ff */
[----:B------:R-:W-:Y:S02]  /*39c0*/  LEA R4, R13, UR14, 0x4 ;  /* 0x0000000e0d047c11 */ /* 0x000fe4000f8e20ff */
[----:B--2---:R-:W2:Y:S02]  /*39d0*/  SYNCS.PHASECHK.TRANS64.TRYWAIT P0, [R2+URZ+0xb0], R3 ;  /* 0x0000b003020075a7 */ /* 0x004ea400080011ff */
[----:B--2-4-:R-:W-:Y:S05]  /*39e0*/  @!P0 BRA `(.L_x_67) ;  /* 0x0000005000188947 */ /* 0x014fea0003800000 */
.L_x_150:
[----:B------:R-:W4:Y:S01]  /*39f0*/  LDS.128 R4, [R4+0x120] ;  /* 0x0001200004047984 */ /* 0x000f220000000c00 */
[----:B---3--:R-:W-:Y:S01]  /*3a00*/  ISETP.GE.AND P0, PT, R40, 0x1, PT ;  /* 0x000000012800780c */ /* 0x008fe20003f06270 */
[----:B--2---:R-:W-:Y:S01]  /*3a10*/  VIADD R2, R2, 0xc0 ;  /* 0x000000c002027836 */ /* 0x004fe20000000000 */
[----:B------:R-:W-:Y:S01]  /*3a20*/  @!PT LDS RZ, [RZ] ;  /* 0x00000000fffff984 */ /* 0x000fe20000000800 */
[----:B------:R-:W-:Y:S01]  /*3a30*/  @!PT LDS RZ, [RZ] ;  /* 0x00000000fffff984 */ /* 0x000fe20000000800 */
[----:B------:R-:W-:Y:S01]  /*3a40*/  @!PT LDS RZ, [RZ] ;  /* 0x00000000fffff984 */ /* 0x000fe20000000800 */
[----:B------:R-:W-:Y:S01]  /*3a50*/  @!PT LDS RZ, [RZ] ;  /* 0x00000000fffff984 */ /* 0x000fe20000000800 */
[----:B------:R2:W-:Y:S06]  /*3a60*/  MEMBAR.ALL.CTA ;  /* 0x0000000000007992 */ /* 0x0005ec0000008000 */
[----:B--2---:R-:W2:Y:S01]  /*3a70*/  FENCE.VIEW.ASYNC.S ;  /* 0x00000000000073c6 */ /* 0x004ea20000000000 */
[----:B------:R-:W-:-:S04]  /*3a80*/  PRMT R2, RZ, 0x654, R2 ;  /* 0x00000654ff027816 */ /* 0x000fc80000000002 */
[----:B--2---:R2:W-:Y:S01]  /*3a90*/  SYNCS.ARRIVE.TRANS64.RED.A1T0 RZ, [R2+URZ], RZ ;  /* 0x000000ff02ff79a7 */ /* 0x0045e200081004ff */
[----:B----4-:R-:W-:-:S13]  /*3aa0*/  LOP3.LUT P3, RZ, R6, 0x1, RZ, 0xc0, !PT ;  /* 0x0000000106ff7812 */ /* 0x010fda000786c0ff */
[----:B------:R-:W-:Y:S02]  /*3ab0*/  @P3 MOV R10, R4 ;  /* 0x00000004000a3202 */ /* 0x000fe40000000f00 */
[----:B------:R-:W-:Y:S01]  /*3ac0*/  @P3 LOP3.LUT R9, R5, 0xffff, RZ, 0xc0, !PT ;  /* 0x0000ffff05093812 */ /* 0x000fe200078ec0ff */
[----:B--2---:R-:W-:Y:S06]  /*3ad0*/  @!P0 BRA `(.L_x_68) ;  /* 0x0000000000b88947 */ /* 0x004fec0003800000 */
[----:B------:R-:W1:Y:S01]  /*3ae0*/  LDC.64 R4, c[0x0][0xf18] ;  /* 0x0003c600ff047b82 */ /* 0x000e620000000a00 */
[----:B------:R-:W-:-:S07]  /*3af0*/  ISETP.NE.AND P0, PT, R40, 0x1, PT ;  /* 0x000000012800780c */ /* 0x000fce0003f05270 */
[----:B------:R-:W2:Y:S08]  /*3b00*/  LDC.64 R6, c[0x0][0xf10] ;  /* 0x0003c400ff067b82 */ /* 0x000eb00000000a00 */
[----:B------:R-:W3:Y:S08]  /*3b10*/  LDC R15, c[0x0][0xf20] ;  /* 0x0003c800ff0f7b82 */ /* 0x000ef00000000800 */
[----:B------:R-:W4:Y:S01]  /*3b20*/  LDC R16, c[0x0][0xf0c] ;  /* 0x0003c300ff107b82 */ /* 0x000f220000000800 */
[----:B-1----:R-:W-:Y:S01]  /*3b30*/  IMAD.HI.U32 R18, R0, R5, RZ ;  /* 0x0000000500127227 */ /* 0x002fe200078e00ff */
[----:B------:R-:W-:-:S03]  /*3b40*/  ISETP.NE.AND P1, PT, R4, 0x1, PT ;  /* 0x000000010400780c */ /* 0x000fc60003f25270 */
[----:B------:R-:W-:-:S03]  /*3b50*/  IMAD.HI.U32 R5, R9, R5, RZ ;  /* 0x0000000509057227 */ /* 0x000fc600078e00ff */
[----:B------:R-:W1:Y:S01]  /*3b60*/  LDC.64 R2, c[0x0][0xf28] ;  /* 0x0003ca00ff027b82 */ /* 0x000e620000000a00 */
[----:B--2---:R-:W-:-:S04]  /*3b70*/  IMAD.HI.U32 R19, R8, R6, RZ ;  /* 0x0000000608137227 */ /* 0x004fc800078e00ff */
[----:B------:R-:W-:Y:S01]  /*3b80*/  IMAD.HI.U32 R20, R10, R6, RZ ;  /* 0x000000060a147227 */ /* 0x000fe200078e00ff */
[----:B------:R-:W-:Y:S02]  /*3b90*/  SHF.R.U32.HI R19, RZ, R7, R19 ;  /* 0x00000007ff137219 */ /* 0x000fe40000011613 */
[-C--:B---3--:R-:W-:Y:S02]  /*3ba0*/  SHF.R.U32.HI R18, RZ, R15.reuse, R18 ;  /* 0x0000000fff127219 */ /* 0x088fe40000011612 */
[----:B------:R-:W-:Y:S02]  /*3bb0*/  SHF.R.U32.HI R5, RZ, R15, R5 ;  /* 0x0000000fff057219 */ /* 0x000fe40000011605 */
[----:B------:R-:W-:Y:S02]  /*3bc0*/  SEL R18, R0, R18, !P1 ;  /* 0x0000001200127207 */ /* 0x000fe40004800000 */
[----:B------:R-:W-:Y:S02]  /*3bd0*/  SHF.R.U32.HI R20, RZ, R7, R20 ;  /* 0x00000007ff147219 */ /* 0x000fe40000011614 */
[----:B----4-:R-:W-:-:S02]  /*3be0*/  ISETP.NE.AND P2, PT, R16, 0x1, PT ;  /* 0x000000011000780c */ /* 0x010fc40003f45270 */
[----:B------:R-:W-:Y:S02]  /*3bf0*/  SEL R5, R9, R5, !P1 ;  /* 0x0000000509057207 */ /* 0x000fe40004800000 */
[----:B------:R-:W-:Y:S02]  /*3c00*/  SEL R19, R8, R19, !P2 ;  /* 0x0000001308137207 */ /* 0x000fe40005000000 */
[----:B------:R-:W-:Y:S01]  /*3c10*/  SEL R20, R10, R20, !P2 ;  /* 0x000000140a147207 */ /* 0x000fe20005000000 */
[----:B-1----:R-:W-:-:S04]  /*3c20*/  IMAD.HI.U32 R17, R18, R2, RZ ;  /* 0x0000000212117227 */ /* 0x002fc800078e00ff */
        /* <DEDUP_REMOVED lines=25> */
.L_x_68:
[----:B------:R-:W2:Y:S02]  /*3dc0*/  LDCU UR5, c[0x0][0xf30] ;  /* 0x0001e600ff0577ac */ /* 0x000ea40008000800 */
[----:B--2---:R-:W-:-:S09]  /*3dd0*/  UISETP.NE.AND UP0, UPT, UR5, 0x1, UPT ;  /* 0x000000010500788c */ /* 0x004fd2000bf05270 */
[----:B------:R-:W-:Y:S05]  /*3de0*/  BRA.U UP0, `(.L_x_69) ;  /* 0x0000000100387547 */ /* 0x000fea000b800000 */
[----:B------:R-:W2:Y:S08]  /*3df0*/  LDC.64 R4, c[0x0][0xf10] ;  /* 0x0003c400ff047b82 */ /* 0x000eb00000000a00 */
[----:B------:R-:W3:Y:S08]  /*3e00*/  LDC.64 R2, c[0x0][0xf18] ;  /* 0x0003c600ff027b82 */ /* 0x000ef00000000a00 */
[----:B------:R-:W4:Y:S08]  /*3e10*/  LDC R7, c[0x0][0xf0c] ;  /* 0x0003c300ff077b82 */ /* 0x000f300000000800 */
[----:B------:R-:W1:Y:S01]  /*3e20*/  LDC R6, c[0x0][0xf20] ;  /* 0x0003c800ff067b82 */ /* 0x000e620000000800 */
[----:B--2---:R-:W-:-:S05]  /*3e30*/  IMAD.HI.U32 R4, R10, R4, RZ ;  /* 0x000000040a047227 */ /* 0x004fca00078e00ff */
[----:B------:R-:W-:Y:S01]  /*3e40*/  SHF.R.U32.HI R4, RZ, R5, R4 ;  /* 0x00000005ff047219 */ /* 0x000fe20000011604 */
[----:B---3--:R-:W-:Y:S01]  /*3e50*/  IMAD.HI.U32 R3, R9, R3, RZ ;  /* 0x0000000309037227 */ /* 0x008fe200078e00ff */
[----:B------:R-:W-:Y:S02]  /*3e60*/  ISETP.NE.AND P0, PT, R2, 0x1, PT ;  /* 0x000000010200780c */ /* 0x000fe40003f05270 */
[----:B----4-:R-:W-:-:S04]  /*3e70*/  ISETP.NE.AND P1, PT, R7, 0x1, PT ;  /* 0x000000010700780c */ /* 0x010fc80003f25270 */
[----:B------:R-:W-:Y:S02]  /*3e80*/  SEL R4, R10, R4, !P1 ;  /* 0x000000040a047207 */ /* 0x000fe40004800000 */
[----:B-1----:R-:W-:-:S04]  /*3e90*/  SHF.R.U32.HI R3, RZ, R6, R3 ;  /* 0x00000006ff037219 */ /* 0x002fc80000011603 */
[----:B------:R-:W-:-:S05]  /*3ea0*/  SEL R3, R9, R3, !P0 ;  /* 0x0000000309037207 */ /* 0x000fca0004000000 */
[----:B------:R-:W-:-:S04]  /*3eb0*/  IMAD.IADD R3, R4, 0x1, -R3 ;  /* 0x0000000104037824 */ /* 0x000fc800078e0a03 */
[----:B------:R-:W-:-:S07]  /*3ec0*/  IMAD R9, R3, R2, R9 ;  /* 0x0000000203097224 */ /* 0x000fce00078e0209 */
.L_x_69:
[----:B------:R-:W2:Y:S01]  /*3ed0*/  LDCU UR5, c[0x0][0x38c] ;  /* 0x00007180ff0577ac */ /* 0x000ea20008000800 */
[----:B------:R-:W-:Y:S02]  /*3ee0*/  PLOP3.LUT P1, PT, PT, PT, PT, 0x80, 0x8 ;  /* 0x000000000008781c */ /* 0x000fe40003f2f070 */
[----:B------:R-:W-:Y:S01]  /*3ef0*/  SHF.L.U32 R2, R14, 0x1f, RZ ;  /* 0x0000001f0e027819 */ /* 0x000fe200000006ff */
[----:B------:R-:W-:Y:S02]  /*3f00*/  ULEA UR15, UR27, UR14, 0x3 ;  /* 0x0000000e1b0f7291 */ /* 0x000fe4000f8e18ff */
[----:B------:R-:W-:Y:S02]  /*3f10*/  ULEA UR16, UR27, UR32, 0x6 ;  /* 0x000000201b107291 */ /* 0x000fe4000f8e30ff */
[----:B--2---:R-:W-:-:S06]  /*3f20*/  UISETP.GE.AND UP0, UPT, UR5, 0x1, UPT ;  /* 0x000000010500788c */ /* 0x004fcc000bf06270 */
[----:B------:R-:W-:-:S05]  /*3f30*/  PLOP3.LUT P0, PT, PT, PT, UP0, 0x80, 0x8 ;  /* 0x000000000008781c */ /* 0x000fca0003f0f008 */
[----:B------:R-:W-:-:S08]  /*3f40*/  @UP0 ULEA UR5, UR26, UR14, 0x3 ;  /* 0x0000000e1a050291 */ /* 0x000fd0000f8e18ff */
[----:B------:R-:W-:-:S04]  /*3f50*/  @P0 SHF.L.U32 R3, R11, 0x1f, RZ ;  /* 0x0000001f0b030819 */ /* 0x000fc800000006ff */
[----:B------:R2:W3:Y:S01]  /*3f60*/  @P0 SYNCS.PHASECHK.TRANS64.TRYWAIT P1, [UR5], R3 ;  /* 0x00000003ff0005a7 */ /* 0x0004e20008021105 */
[----:B------:R-:W4:Y:S01]  /*3f70*/  SYNCS.PHASECHK.TRANS64.TRYWAIT P0, [UR15+0xe0], R2 ;  /* 0x0000e002ff0075a7 */ /* 0x000f22000800110f */
[----:B--2---:R-:W-:-:S04]  /*3f80*/  LEA.HI R3, R24, R24, RZ, 0x1 ;  /* 0x0000001818037211 */ /* 0x004fc800078f08ff */
[----:B------:R-:W-:-:S05]  /*3f90*/  LOP3.LUT R3, R3, 0x7ffffffe, RZ, 0xc0, !PT ;  /* 0x7ffffffe03037812 */ /* 0x000fca00078ec0ff */
[----:B------:R-:W-:-:S05]  /*3fa0*/  IMAD.IADD R3, R24, 0x1, -R3 ;  /* 0x0000000118037824 */ /* 0x000fca00078e0a03 */
[----:B------:R-:W-:-:S13]  /*3fb0*/  R2UR UR11, R3 ;  /* 0x00000000030b72ca */ /* 0x000fda00000e0000 */
[----:B------:R-:W-:Y:S01]  /*3fc0*/  ULEA UR11, UR11, UR12, 0x1 ;  /* 0x0000000c0b0b7291 */ /* 0x000fe2000f8e08ff */
[----:B---34-:R-:W-:Y:S11]  /*3fd0*/  @!P0 BRA `(.L_x_70) ;  /* 0x0000004800b08947 */ /* 0x018ff60003800000 */
.L_x_152:
[----:B------:R-:W-:Y:S01]  /*3fe0*/  IADD3 R13, PT, PT, R13, 0x1, RZ ;  /* 0x000000010d0d7810 */ /* 0x000fe20007ffe0ff */
[----:B------:R-:W-:Y:S06]  /*3ff0*/  BRA.U !UP0, `(.L_x_71) ;  /* 0x0000000508807547 */ /* 0x000fec000b800000 */
[----:B------:R-:W-:Y:S02]  /*4000*/  UIADD3 UR9, UPT, UPT, UR11, 0x4, URZ ;  /* 0x000000040b097890 */ /* 0x000fe4000fffe0ff */
[----:B------:R-:W-:Y:S02]  /*4010*/  UIADD3 UR7, UPT, UPT, UR11, 0x8, URZ ;  /* 0x000000080b077890 */ /* 0x000fe4000fffe0ff */
[----:B------:R-:W-:Y:S02]  /*4020*/  UIADD3 UR5, UPT, UPT, UR11, 0xc, URZ ;  /* 0x0000000c0b057890 */ /* 0x000fe4000fffe0ff */
        /* <DEDUP_REMOVED lines=11> */
[----:B------:R-:W-:Y:S02]  /*40e0*/  ULOP3.LUT UR34, UR34, 0x480, URZ, 0xfc, !UPT ;  /* 0x0000048022227892 */ /* 0x000fe4000f8efcff */
[----:B------:R-:W-:Y:S02]  /*40f0*/  UPRMT UR53, UR52, 0x5410, UR31 ;  /* 0x0000541034357896 */ /* 0x000fe4000800001f */
[----:B------:R-:W-:Y:S02]  /*4100*/  UPRMT UR47, UR46, 0x5410, UR30 ;  /* 0x000054102e2f7896 */ /* 0x000fe4000800001e */
[----:B------:R-:W-:-:S02]  /*4110*/  UPRMT UR41, UR40, 0x5410, UR29 ;  /* 0x0000541028297896 */ /* 0x000fc4000800001d */
[----:B------:R-:W-:Y:S01]  /*4120*/  UPRMT UR35, UR34, 0x5410, UR28 ;  /* 0x0000541022237896 */ /* 0x000fe2000800001c */
[----:B------:R-:W-:Y:S01]  /*4130*/  UMOV UR33, URZ ;  /* 0x000000ff00217c82 */ /* 0x000fe20008000000 */
[----:B------:R-:W-:Y:S01]  /*4140*/  UMOV UR25, UR18 ;  /* 0x0000001200197c82 */ /* 0x000fe20008000000 */
[----:B------:R-:W-:Y:S01]  /*4150*/  UMOV UR24, UR13 ;  /* 0x0000000d00187c82 */ /* 0x000fe20008000000 */
[----:B------:R-:W-:Y:S01]  /*4160*/  UMOV UR59, UR26 ;  /* 0x0000001a003b7c82 */ /* 0x000fe20008000000 */
[----:B------:R-:W-:Y:S01]  /*4170*/  UMOV UR52, URZ ;  /* 0x000000ff00347c82 */ /* 0x000fe20008000000 */
[----:B------:R-:W-:Y:S01]  /*4180*/  UMOV UR46, URZ ;  /* 0x000000ff002e7c82 */ /* 0x000fe20008000000 */
[----:B------:R-:W-:Y:S01]  /*4190*/  UMOV UR40, URZ ;  /* 0x000000ff00287c82 */ /* 0x000fe20008000000 */
[----:B------:R-:W-:-:S05]  /*41a0*/  UMOV UR34, URZ ;  /* 0x000000ff00227c82 */ /* 0x000fca0008000000 */
.L_x_74:
[----:B------:R-:W-:Y:S02]  /*41b0*/  UIADD3 UR25, UPT, UPT, UR25, 0x1, URZ ;  /* 0x0000000119197890 */ /* 0x000fe4000fffe0ff */
[----:B---3--:R-:W-:Y:S02]  /*41c0*/  ULEA UR23, UR59, UR14, 0x3 ;  /* 0x0000000e3b177291 */ /* 0x008fe4000f8e18ff */
[----:B------:R-:W-:Y:S01]  /*41d0*/  UISETP.NE.AND UP0, UPT, UR25, URZ, UPT ;  /* 0x000000ff1900728c */ /* 0x000fe2000bf05270 */
[----:B----4-:R-:W-:Y:S10]  /*41e0*/  @P1 BRA `(.L_x_72) ;  /* 0x00000000000c1947 */ /* 0x010ff40003800000 */
[----:B--2---:R-:W-:Y:S04]  /*41f0*/  SHF.L.U32 R3, R11, 0x1f, RZ ;  /* 0x0000001f0b037819 */ /* 0x004fe800000006ff */
[----:B------:R-:W2:Y:S02]  /*4200*/  SYNCS.PHASECHK.TRANS64.TRYWAIT P0, [UR23], R3 ;  /* 0x00000003ff0075a7 */ /* 0x000ea40008001117 */
[----:B--2---:R-:W-:Y:S05]  /*4210*/  @!P0 BRA `(.L_x_73) ;  /* 0x0000004800388947 */ /* 0x004fea0003800000 */
.L_x_72:
[----:B------:R-:W-:Y:S01]  /*4220*/  UISETP.NE.AND UP1, UPT, UR24, 0x1, UPT ;  /* 0x000000011800788c */ /* 0x000fe2000bf25270 */
[----:B------:R-:W-:Y:S01]  /*4230*/  PLOP3.LUT P1, PT, PT, PT, PT, 0x80, 0x8 ;  /* 0x000000000008781c */ /* 0x000fe20003f2f070 */
[----:B------:R-:W-:Y:S02]  /*4240*/  UIADD3 UR26, UPT, UPT, UR59, 0x1, URZ ;  /* 0x000000013b1a7890 */ /* 0x000fe4000fffe0ff */
[----:B------:R-:W-:Y:S02]  /*4250*/  ULEA UR66, UR59, UR21, 0x7 ;  /* 0x000000153b427291 */ /* 0x000fe4000f8e38ff */
[----:B------:R-:W-:Y:S01]  /*4260*/  UISETP.NE.AND UP2, UPT, UR26, 0x7, UPT ;  /* 0x000000071a00788c */ /* 0x000fe2000bf45270 */
[----:B------:R-:W-:Y:S01]  /*4270*/  PLOP3.LUT P0, PT, PT, PT, UP1, 0x80, 0x8 ;  /* 0x000000000008781c */ /* 0x000fe20003f0f018 */
[----:B------:R-:W-:Y:S02]  /*4280*/  ULEA UR58, UR59, UR22, 0x7 ;  /* 0x000000163b3a7291 */ /* 0x000fe4000f8e38ff */
[----:B------:R-:W-:Y:S02]  /*4290*/  USEL UR37, URZ, 0x1, UP2 ;  /* 0x00000001ff257887 */ /* 0x000fe40009000000 */
[----:B------:R-:W-:Y:S02]  /*42a0*/  USEL UR26, UR26, URZ, UP2 ;  /* 0x000000ff1a1a7287 */ /* 0x000fe40009000000 */
[----:B------:R-:W-:Y:S02]  /*42b0*/  UIADD3 UR68, UPT, UPT, UR66, 0x20, URZ ;  /* 0x0000002042447890 */ /* 0x000fe4000fffe0ff */
[----:B------:R-:W-:Y:S01]  /*42c0*/  @UP1 ULEA UR36, UR26, UR14, 0x3 ;  /* 0x0000000e1a241291 */ /* 0x000fe2000f8e18ff */
[----:B------:R-:W-:Y:S01]  /*42d0*/  LOP3.LUT R11, R11, UR37, RZ, 0x3c, !PT ;  /* 0x000000250b0b7c12 */ /* 0x000fe2000f8e3cff */
[----:B------:R-:W-:Y:S02]  /*42e0*/  UIADD3 UR70, UPT, UPT, UR66, 0x40, URZ ;  /* 0x0000004042467890 */ /* 0x000fe4000fffe0ff */
[----:B------:R-:W-:Y:S01]  /*42f0*/  UIADD3 UR72, UPT, UPT, UR66, 0x60, URZ ;  /* 0x0000006042487890 */ /* 0x000fe2000fffe0ff */
[----:B--2---:R-:W-:Y:S01]  /*4300*/  @P0 SHF.L.U32 R2, R11, 0x1f, RZ ;  /* 0x0000001f0b020819 */ /* 0x004fe200000006ff */
[----:B------:R-:W-:Y:S02]  /*4310*/  ULEA UR56, UR59, UR20, 0x9 ;  /* 0x000000143b387291 */ /* 0x000fe4000f8e48ff */
[----:B------:R-:W-:Y:S01]  /*4320*/  ULEA UR54, UR59, UR19, 0xa ;  /* 0x000000133b367291 */ /* 0x000fe2000f8e50ff */
[----:B------:R3:W4:Y:S01]  /*4330*/  @P0 SYNCS.PHASECHK.TRANS64.TRYWAIT P1, [UR36], R2 ;  /* 0x00000002ff0005a7 */ /* 0x0007220008021124 */
[----:B------:R-:W-:Y:S02]  /*4340*/  UIADD3 UR60, UPT, UPT, UR58, 0x20, URZ ;  /* 0x000000203a3c7890 */ /* 0x000fe4000fffe0ff */
[----:B------:R-:W-:Y:S02]  /*4350*/  UISETP.NE.U32.AND UP1, UPT, UR33, URZ, UPT ;  /* 0x000000ff2100728c */ /* 0x000fe4000bf25070 */
[----:B------:R-:W-:Y:S02]  /*4360*/  UIADD3 UR62, UPT, UPT, UR58, 0x40, URZ ;  /* 0x000000403a3e7890 */ /* 0x000fe4000fffe0ff */
        /* <DEDUP_REMOVED lines=8> */
[----:B------:R-:W-:Y:S01]  /*43f0*/  UIADD3 UR24, UPT, UPT, UR24, -0x1, URZ ;  /* 0xffffffff18187890 */ /* 0x000fe2000fffe0ff */
[----:B------:R-:W-:Y:S01]  /*4400*/  UMOV UR67, 0x4008 ;  /* 0x0000400800437882 */ /* 0x000fe20000000000 */
[----:B------:R-:W-:Y:S01]  /*4410*/  UMOV UR69, 0x4008 ;  /* 0x0000400800457882 */ /* 0x000fe20000000000 */
[----:B------:R-:W-:Y:S01]  /*4420*/  UTCCP.T.S.4x32dp128bit tmem[UR32+0x80], gdesc[UR66] ;  /* 0x00008042200079e7 */ /* 0x000fe20009100000 */
[----:B------:R-:W-:Y:S01]  /*4430*/  UTCCP.T.S.4x32dp128bit tmem[UR32+0x84], gdesc[UR68] ;  /* 0x00008444200079e7 */ /* 0x000fe20009100000 */
[----:B------:R-:W-:Y:S01]  /*4440*/  UMOV UR71, 0x4008 ;  /* 0x0000400800477882 */ /* 0x000fe20000000000 */
[----:B------:R-:W-:Y:S01]  /*4450*/  UMOV UR73, 0x4008 ;  /* 0x0000400800497882 */ /* 0x000fe20000000000 */
[----:B------:R-:W-:Y:S01]  /*4460*/  UTCCP.T.S.4x32dp128bit tmem[UR32+0x88], gdesc[UR70] ;  /* 0x00008846200079e7 */ /* 0x000fe20009100000 */
[----:B------:R-:W-:Y:S01]  /*4470*/  UTCCP.T.S.4x32dp128bit tmem[UR32+0x8c], gdesc[UR72] ;  /* 0x00008c48200079e7 */ /* 0x000fe20009100000 */
[----:B------:R-:W-:Y:S01]  /*4480*/  UMOV UR59, 0x4008 ;  /* 0x00004008003b7882 */ /* 0x000fe20000000000 */
[----:B------:R-:W-:Y:S01]  /*4490*/  UMOV UR61, 0x4008 ;  /* 0x00004008003d7882 */ /* 0x000fe20000000000 */
[----:B------:R2:W-:Y:S01]  /*44a0*/  UTCCP.T.S.4x32dp128bit tmem[UR32+0x90], gdesc[UR58] ;  /* 0x0000903a200079e7 */ /* 0x0005e20009100000 */
[----:B------:R3:W-:Y:S01]  /*44b0*/  UTCCP.T.S.4x32dp128bit tmem[UR32+0x94], gdesc[UR60] ;  /* 0x0000943c200079e7 */ /* 0x0007e20009100000 */
[----:B------:R-:W-:Y:S01]  /*44c0*/  UMOV UR63, 0x4008 ;  /* 0x00004008003f7882 */ /* 0x000fe20000000000 */
[----:B------:R-:W-:Y:S01]  /*44d0*/  UMOV UR65, 0x4008 ;  /* 0x0000400800417882 */ /* 0x000fe20000000000 */
[----:B------:R3:W-:Y:S01]  /*44e0*/  UTCCP.T.S.4x32dp128bit tmem[UR32+0x98], gdesc[UR62] ;  /* 0x0000983e200079e7 */ /* 0x0007e20009100000 */
[----:B------:R3:W-:Y:S01]  /*44f0*/  UTCCP.T.S.4x32dp128bit tmem[UR32+0x9c], gdesc[UR64] ;  /* 0x00009c40200079e7 */ /* 0x0007e20009100000 */
[----:B------:R-:W-:Y:S01]  /*4500*/  UMOV UR57, 0x40004040 ;  /* 0x4000404000397882 */ /* 0x000fe20000000000 */
[----:B------:R-:W-:Y:S01]  /*4510*/  UMOV UR55, 0x40004040 ;  /* 0x4000404000377882 */ /* 0x000fe20000000000 */
[----:B------:R-:W-:Y:S01]  /*4520*/  UMOV UR51, 0x40004040 ;  /* 0x4000404000337882 */ /* 0x000fe20000000000 */
[----:B------:R3:W-:Y:S01]  /*4530*/  UTCOMMA.4X gdesc[UR54], gdesc[UR56], tmem[UR16], tmem[UR52], idesc[UR53], tmem[UR10], UP1 ;  /* 0x800a3438360075ea */ /* 0x0007e20008800010 */
[----:B------:R-:W-:Y:S01]  /*4540*/  UMOV UR49, 0x40004040 ;  /* 0x4000404000317882 */ /* 0x000fe20000000000 */
[----:B------:R-:W-:Y:S01]  /*4550*/  UMOV UR45, 0x40004040 ;  /* 0x40004040002d7882 */ /* 0x000fe20000000000 */
[----:B------:R3:W-:Y:S01]  /*4560*/  UTCOMMA.4X gdesc[UR48], gdesc[UR50], tmem[UR16], tmem[UR46], idesc[UR47], tmem[UR8], UPT ;  /* 0x80082e32300075ea */ /* 0x0007e2000b800010 */
[----:B------:R-:W-:Y:S01]  /*4570*/  UMOV UR43, 0x40004040 ;  /* 0x40004040002b7882 */ /* 0x000fe20000000000 */
[----:B------:R-:W-:Y:S01]  /*4580*/  UMOV UR39, 0x40004040 ;  /* 0x4000404000277882 */ /* 0x000fe20000000000 */
[----:B------:R3:W-:Y:S01]  /*4590*/  UTCOMMA.4X gdesc[UR42], gdesc[UR44], tmem[UR16], tmem[UR40], idesc[UR41], tmem[UR6], UPT ;  /* 0x8006282c2a0075ea */ /* 0x0007e2000b800010 */
[----:B------:R-:W-:Y:S01]  /*45a0*/  UMOV UR37, 0x40004040 ;  /* 0x4000404000257882 */ /* 0x000fe20000000000 */
[----:B------:R-:W-:Y:S01]  /*45b0*/  UMOV UR33, 0x1 ;  /* 0x0000000100217882 */ /* 0x000fe20000000000 */
[----:B------:R3:W-:Y:S01]  /*45c0*/  UTCOMMA.4X gdesc[UR36], gdesc[UR38], tmem[UR16], tmem[UR34], idesc[UR35], tmem[UR4], UPT ;  /* 0x80042226240075ea */ /* 0x0007e2000b800010 */
[----:B------:R3:W-:Y:S01]  /*45d0*/  UTCBAR.MULTICAST [UR23], URZ, UR17 ;  /* 0x000000ff170073e9 */ /* 0x0007e20008000811 */
[----:B--2---:R-:W-:Y:S01]  /*45e0*/  UMOV UR59, UR26 ;  /* 0x0000001a003b7c82 */ /* 0x004fe20008000000 */
[----:B------:R-:W-:Y:S05]  /*45f0*/  BRA.U UP0, `(.L_x_74) ;  /* 0xfffffff900ec7547 */ /* 0x000fea000b83ffff */
.L_x_71:
[----:B------:R-:W-:Y:S01]  /*4600*/  UIADD3 UR27, UPT, UPT, UR27, 0x1, URZ ;  /* 0x000000011b1b7890 */ /* 0x000fe2000fffe0ff */
[----:B------:R-:W-:Y:S01]  /*4610*/  ISETP.NE.AND P0, PT, R13, 0x2, PT ;  /* 0x000000020d00780c */ /* 0x000fe20003f05270 */
[----:B------:R-:W-:Y:S01]  /*4620*/  UIADD3 UR15, UPT, UPT, UR15, 0xd0, URZ ;  /* 0x000000d00f0f7890 */ /* 0x000fe2000fffe0ff */
[----:B------:R-:W-:Y:S01]  /*4630*/  IMAD.IADD R24, R9, 0x1, R86 ;  /* 0x0000000109187824 */ /* 0x000fe200078e0256 */
[----:B------:R-:W-:Y:S01]  /*4640*/  UISETP.NE.AND UP0, UPT, UR27, 0x2, UPT ;  /* 0x000000021b00788c */ /* 0x000fe2000bf05270 */
[----:B--23--:R-:W-:Y:S02]  /*4650*/  SEL R2, RZ, 0x1, P0 ;  /* 0x00000001ff027807 */ /* 0x00cfe40000000000 */
[----:B------:R-:W-:Y:S01]  /*4660*/  SEL R13, R13, RZ, P0 ;  /* 0x000000ff0d0d7207 */ /* 0x000fe20000000000 */
[----:B------:R-:W-:Y:S01]  /*4670*/  USEL UR5, URZ, 0x1, UP0 ;  /* 0x00000001ff057887 */ /* 0x000fe20008000000 */
[----:B------:R-:W-:Y:S01]  /*4680*/  LOP3.LUT R12, R12, R2, RZ, 0x3c, !PT ;  /* 0x000000020c0c7212 */ /* 0x000fe200078e3cff */
[----:B------:R-:W-:Y:S01]  /*4690*/  USEL UR27, UR27, URZ, UP0 ;  /* 0x000000ff1b1b7287 */ /* 0x000fe20008000000 */
[----:B------:R2:W-:Y:S03]  /*46a0*/  UTCBAR [UR15], URZ ;  /* 0x000000ff0f0073e9 */ /* 0x0005e600080000ff */
[----:B------:R-:W-:Y:S01]  /*46b0*/  LOP3.LUT R14, R14, UR5, RZ, 0x3c, !PT ;  /* 0x000000050e0e7c12 */ /* 0x000fe2000f8e3cff */
[----:B------:R-:W-:Y:S07]  /*46c0*/  @P3 BRA `(.L_x_75) ;  /* 0xfffffff000b43947 */ /* 0x000fee000383ffff */
[----:B------:R-:W3:Y:S01]  /*46d0*/  S2UR UR4, SR_CgaCtaId ;  /* 0x00000000000479c3 */ /* 0x000ee20000008800 */
[----:B------:R-:W-:Y:S01]  /*46e0*/  ELECT P0, URZ, PT ;  /* 0x0000000000ff782f */ /* 0x000fe20003800000 */
[----:B-1----:R-:W-:Y:S01]  /*46f0*/  IMAD.MOV.U32 R0, RZ, RZ, 0x1 ;  /* 0x00000001ff007424 */ /* 0x002fe200078e00ff */
[----:B------:R-:W-:Y:S01]  /*4700*/  UIADD3 UR14, UPT, UPT, UR14, 0xe0, URZ ;  /* 0x000000e00e0e7890 */ /* 0x000fe2000fffe0ff */
[----:B------:R-:W-:Y:S01]  /*4710*/  SHF.L.U32 R2, R14, 0x1f, RZ ;  /* 0x0000001f0e027819 */ /* 0x000fe200000006ff */
[----:B------:R-:W-:-:S03]  /*4720*/  UMOV UR5, 0x40 ;  /* 0x0000004000057882 */ /* 0x000fc60000000000 */
[----:B------:R-:W-:Y:S01]  /*4730*/  UVIRTCOUNT.DEALLOC.SMPOOL 0x80 ;  /* 0x000000800000784c */ /* 0x000fe20000000000 */
[----:B---3--:R-:W-:Y:S02]  /*4740*/  ULEA UR4, UR4, UR5, 0x18 ;  /* 0x0000000504047291 */ /* 0x008fe4000f8ec0ff */
[----:B------:R-:W-:-:S07]  /*4750*/  ULEA UR5, UR27, UR14, 0x3 ;  /* 0x0000000e1b057291 */ /* 0x000fce000f8e18ff */
[----:B------:R1:W-:Y:S02]  /*4760*/  @P0 STS.U8 [UR4+0x1c], R0 ;  /* 0x00001c00ff000988 */ /* 0x0003e40008000004 */
[----:B------:R-:W3:Y:S02]  /*4770*/  SYNCS.PHASECHK.TRANS64.TRYWAIT P0, [UR5], R2 ;  /* 0x00000002ff0075a7 */ /* 0x000ee40008001105 */
[----:B-1-3--:R-:W-:Y:S05]  /*4780*/  @!P0 BRA `(.L_x_76) ;  /* 0x0000004000f48947 */ /* 0x00afea0003800000 */
.L_x_155:
        /* <DEDUP_REMOVED lines=9> */
.L_x_157:
[----:B------:R-:W-:Y:S01]  /*4820*/  NOP ;  /* 0x0000000000007918 */ /* 0x000fe20000000000 */
[----:B-1----:R-:W1:Y:S01]  /*4830*/  LDS R0, [UR4+0x14] ;  /* 0x00001404ff007984 */ /* 0x002e620008000800 */
[----:B------:R-:W-:Y:S01]  /*4840*/  ULOP3.LUT UR6, UR32, 0xffff, URZ, 0xc0, !UPT ;  /* 0x0000ffff20067892 */ /* 0x000fe2000f8ec0ff */
[----:B------:R-:W-:Y:S01]  /*4850*/  UMOV UR8, 0xffff ;  /* 0x0000ffff00087882 */ /* 0x000fe20000000000 */
[----:B------:R-:W-:Y:S02]  /*4860*/  UMOV UR5, 0x1 ;  /* 0x0000000100057882 */ /* 0x000fe40000000000 */
[----:B------:R-:W-:-:S04]  /*4870*/  USHF.R.U32.HI UR6, URZ, 0x5, UR6 ;  /* 0x00000005ff067899 */ /* 0x000fc80008011606 */
[----:B------:R-:W-:Y:S02]  /*4880*/  USHF.L.U32 UR8, UR8, UR6, URZ ;  /* 0x0000000608087299 */ /* 0x000fe400080006ff */
[----:B------:R-:W-:-:S04]  /*4890*/  USHF.L.U32 UR5, UR5, UR6, URZ ;  /* 0x0000000605057299 */ /* 0x000fc800080006ff */
[----:B-1----:R-:W-:-:S04]  /*48a0*/  LOP3.LUT R0, R0, UR8, RZ, 0xc0, !PT ;  /* 0x0000000800007c12 */ /* 0x002fc8000f8ec0ff */
[----:B------:R-:W-:-:S13]  /*48b0*/  ISETP.NE.AND P0, PT, R0, UR8, PT ;  /* 0x0000000800007c0c */ /* 0x000fda000bf05270 */
[----:B------:R-:W-:Y:S05]  /*48c0*/  @P0 BRA `(.L_x_78) ;  /* 0x0000000000580947 */ /* 0x000fea0003800000 */
[----:B------:R-:W1:Y:S02]  /*48d0*/  LDS R0, [UR4+0x18] ;  /* 0x00001804ff007984 */ /* 0x000e640008000800 */
[----:B-1----:R-:W-:-:S04]  /*48e0*/  LOP3.LUT R0, R0, UR5, RZ, 0xc0, !PT ;  /* 0x0000000500007c12 */ /* 0x002fc8000f8ec0ff */
[----:B------:R-:W-:-:S13]  /*48f0*/  ISETP.NE.AND P0, PT, R0, UR5, PT ;  /* 0x0000000500007c0c */ /* 0x000fda000bf05270 */
[----:B------:R-:W-:Y:S05]  /*4900*/  @P0 BRA `(.L_x_79) ;  /* 0x00000000003c0947 */ /* 0x000fea0003800000 */
[----:B------:R-:W1:Y:S01]  /*4910*/  S2R R2, SR_LANEID ;  /* 0x0000000000027919 */ /* 0x000e620000000000 */
[----:B------:R-:W-:Y:S01]  /*4920*/  ULOP3.LUT UR8, URZ, UR8, URZ, 0x33, !UPT ;  /* 0x00000008ff087292 */ /* 0x000fe2000f8e33ff */
[----:B------:R-:W-:Y:S02]  /*4930*/  VOTEU.ANY UR7, UPT, PT ;  /* 0x0000000000077886 */ /* 0x000fe400038e0100 */
[----:B------:R-:W-:-:S03]  /*4940*/  UFLO.U32 UR7, UR7 ;  /* 0x00000007000772bd */ /* 0x000fc600080e0000 */
[----:B------:R-:W-:-:S04]  /*4950*/  IMAD.U32 R0, RZ, RZ, UR8 ;  /* 0x00000008ff007e24 */ /* 0x000fc8000f8e00ff */
[----:B------:R3:W2:Y:S02]  /*4960*/  REDUX UR6, R0 ;  /* 0x00000000000673c4 */ /* 0x0006a40000000000 */
[----:B------:R1:W-:Y:S02]  /*4970*/  UTCATOMSWS.AND URZ, UR8 ;  /* 0x0000000800ff79e3 */ /* 0x0003e40008000000 */
[----:B-1----:R-:W-:Y:S02]  /*4980*/  ISETP.EQ.U32.AND P0, PT, R2, UR7, PT ;  /* 0x0000000702007c0c */ /* 0x002fe4000bf02070 */
[----:B---3--:R-:W-:Y:S02]  /*4990*/  LOP3.LUT R0, RZ, UR5, RZ, 0x33, !PT ;  /* 0x00000005ff007c12 */ /* 0x008fe4000f8e33ff */
[----:B--2---:R-:W-:Y:S02]  /*49a0*/  MOV R2, UR6 ;  /* 0x0000000600027c02 */ /* 0x004fe40008000f00 */
[----:B------:R-:W1:Y:S07]  /*49b0*/  REDUX UR5, R0 ;  /* 0x00000000000573c4 */ /* 0x000e6e0000000000 */
[----:B------:R2:W-:Y:S01]  /*49c0*/  @P0 ATOMS.AND RZ, [UR4+0x14], R2 ;  /* 0x00001402ffff098c */ /* 0x0005e2000a800004 */
[----:B-1----:R-:W-:-:S05]  /*49d0*/  IMAD.U32 R0, RZ, RZ, UR5 ;  /* 0x00000005ff007e24 */ /* 0x002fca000f8e00ff */
[----:B------:R2:W-:Y:S01]  /*49e0*/  @P0 ATOMS.AND RZ, [UR4+0x18], R0 ;  /* 0x00001800ffff098c */ /* 0x0005e2000a800004 */
[----:B------:R-:W-:Y:S05]  /*49f0*/  BRA `(.L_x_80) ;  /* 0x0000000000147947 */ /* 0x000fea0003800000 */
.L_x_79:
[----:B------:R-:W-:Y:S02]  /*4a00*/  MOV R2, 0x4a20 ;  /* 0x00004a2000027802 */ /* 0x000fe40000000f00 */
[----:B--2-45:R-:W-:Y:S05]  /*4a10*/  CALL.REL.NOINC `($__internal_0_$__cuda_sm10x_tcgen05_guardrail_trap_col_being_dealloced_not_returned_by_alloc) ;  /* 0x00000044005c7944 */ /* 0x034fea0003c00000 */
[----:B------:R-:W-:Y:S05]  /*4a20*/  BRA `(.L_x_80) ;  /* 0x0000000000087947 */ /* 0x000fea0003800000 */
.L_x_78:
[----:B------:R-:W-:Y:S02]  /*4a30*/  MOV R2, 0x4a50 ;  /* 0x00004a5000027802 */ /* 0x000fe40000000f00 */
[----:B--2-45:R-:W-:Y:S05]  /*4a40*/  CALL.REL.NOINC `($__internal_2_$__cuda_sm10x_tcgen05_guardrail_trap_unallocated_columns_being_dealloced) ;  /* 0x0000004400687944 */ /* 0x034fea0003c00000 */
.L_x_80:
[----:B------:R-:W-:Y:S01]  /*4a50*/  NOP ;  /* 0x0000000000007918 */ /* 0x000fe20000000000 */
[----:B------:R-:W-:Y:S05]  /*4a60*/  EXIT ;  /* 0x000000000000794d */ /* 0x000fea0003800000 */
.L_x_62:
[----:B------:R-:W-:-:S09]  /*4a70*/  UISETP.NE.OR UP4, UPT, UR8, 0x3, !UP4 ;  /* 0x000000030800788c */ /* 0x000fd2000e785670 */
[----:B------:R-:W-:Y:S05]  /*4a80*/  BRA.U UP4, `(.L_x_81) ;  /* 0x0000000d049c7547 */ /* 0x000fea000b800000 */
[----:B------:R-:W1:Y:S01]  /*4a90*/  LDC R0, c[0x0][0xf30] ;  /* 0x0003cc00ff007b82 */ /* 0x000e620000000800 */
[----:B------:R-:W-:Y:S01]  /*4aa0*/  IMAD.MOV.U32 R34, RZ, RZ, 0x1 ;  /* 0x00000001ff227424 */ /* 0x000fe200078e00ff */
[----:B------:R-:W-:Y:S01]  /*4ab0*/  CS2R R30, SRZ ;  /* 0x00000000001e7805 */ /* 0x000fe2000001ff00 */
[----:B------:R-:W-:Y:S01]  /*4ac0*/  IMAD.MOV.U32 R28, RZ, RZ, 0x2000 ;  /* 0x00002000ff1c7424 */ /* 0x000fe200078e00ff */
[----:B------:R-:W-:Y:S01]  /*4ad0*/  UMOV UR4, 0x400 ;  /* 0x0000040000047882 */ /* 0x000fe20000000000 */
[----:B------:R-:W-:Y:S02]  /*4ae0*/  UPLOP3.LUT UP0, UPT, UPT, UPT, UPT, 0x40, 0x4 ;  /* 0x000000000004789c */ /* 0x000fe40003f0e870 */
[----:B------:R-:W-:Y:S01]  /*4af0*/  ULEA UR4, UR37, UR4, 0x18 ;  /* 0x0000000425047291 */ /* 0x000fe2000f8ec0ff */
[----:B------:R-:W2:Y:S01]  /*4b00*/  LDC R27, c[0x0][0x370] ;  /* 0x0000dc00ff1b7b82 */ /* 0x000ea20000000800 */
[----:B------:R-:W-:-:S07]  /*4b10*/  UMOV UR8, URZ ;  /* 0x000000ff00087c82 */ /* 0x000fce0008000000 */
[----:B------:R-:W4:Y:S08]  /*4b20*/  LDC R3, c[0x0][0xf0c] ;  /* 0x0003c300ff037b82 */ /* 0x000f300000000800 */
[----:B------:R-:W2:Y:S01]  /*4b30*/  LDC R25, c[0x0][0xf20] ;  /* 0x0003c800ff197b82 */ /* 0x000ea20000000800 */
[----:B-1----:R-:W-:-:S07]  /*4b40*/  ISETP.NE.AND P1, PT, R0, 0x1, PT ;  /* 0x000000010000780c */ /* 0x002fce0003f25270 */
[----:B------:R-:W1:Y:S08]  /*4b50*/  LDC.64 R32, c[0x0][0x348] ;  /* 0x0000d200ff207b82 */ /* 0x000e700000000a00 */
[----:B------:R-:W1:Y:S08]  /*4b60*/  LDC.64 R18, c[0x0][0xf10] ;  /* 0x0003c400ff127b82 */ /* 0x000e700000000a00 */
[----:B------:R-:W1:Y:S08]  /*4b70*/  LDC.64 R6, c[0x0][0xf18] ;  /* 0x0003c600ff067b82 */ /* 0x000e700000000a00 */
[----:B------:R-:W1:Y:S08]  /*4b80*/  LDC.64 R14, c[0x0][0xc88] ;  /* 0x00032200ff0e7b82 */ /* 0x000e700000000a00 */
[----:B------:R-:W1:Y:S08]  /*4b90*/  LDC.64 R4, c[0x0][0xf28] ;  /* 0x0003ca00ff047b82 */ /* 0x000e700000000a00 */
[----:B------:R-:W1:Y:S08]  /*4ba0*/  LDC.64 R16, c[0x0][0xc90] ;  /* 0x00032400ff107b82 */ /* 0x000e700000000a00 */
[----:B--2-4-:R-:W1:Y:S02]  /*4bb0*/  LDC R26, c[0x0][0x374] ;  /* 0x0000dd00ff1a7b82 */ /* 0x014e640000000800 */
.L_x_90:
[C---:B------:R-:W-:Y:S02]  /*4bc0*/  LEA R0, R31.reuse, UR4, 0x3 ;  /* 0x000000041f007c11 */ /* 0x040fe4000f8e18ff */
[----:B------:R-:W-:Y:S02]  /*4bd0*/  SHF.L.U32 R2, R30, 0x1f, RZ ;  /* 0x0000001f1e027819 */ /* 0x000fe400000006ff */
[----:B------:R-:W-:Y:S02]  /*4be0*/  LEA R20, R31, UR4, 0x4 ;  /* 0x000000041f147c11 */ /* 0x000fe4000f8e20ff */
[----:B--2---:R-:W2:Y:S02]  /*4bf0*/  SYNCS.PHASECHK.TRANS64.TRYWAIT P0, [R0+URZ+0xb0], R2 ;  /* 0x0000b002000075a7 */ /* 0x004ea400080011ff */
[----:B--2---:R-:W-:Y:S05]  /*4c00*/  @!P0 BRA `(.L_x_82) ;  /* 0x0000004000048947 */ /* 0x004fea0003800000 */
.L_x_158:
[----:B---3--:R-:W-:Y:S01]  /*4c10*/  ISETP.GE.AND P0, PT, R40, 0x1, PT ;  /* 0x000000012800780c */ /* 0x008fe20003f06270 */
[----:B------:R-:W3:Y:S01]  /*4c20*/  LDS.128 R20, [R20+0x120] ;  /* 0x0001200014147984 */ /* 0x000ee20000000c00 */
[----:B--2---:R-:W-:Y:S01]  /*4c30*/  VIADD R0, R0, 0xc0 ;  /* 0x000000c000007836 */ /* 0x004fe20000000000 */
[----:B------:R-:W-:Y:S01]  /*4c40*/  @!PT LDS RZ, [RZ] ;  /* 0x00000000fffff984 */ /* 0x000fe20000000800 */
[----:B------:R-:W-:Y:S01]  /*4c50*/  @!PT LDS RZ, [RZ] ;  /* 0x00000000fffff984 */ /* 0x000fe20000000800 */
[----:B------:R-:W-:Y:S01]  /*4c60*/  @!PT LDS RZ, [RZ] ;  /* 0x00000000fffff984 */ /* 0x000fe20000000800 */
[----:B------:R-:W-:Y:S01]  /*4c70*/  @!PT LDS RZ, [RZ] ;  /* 0x00000000fffff984 */ /* 0x000fe20000000800 */
[----:B------:R2:W-:Y:S06]  /*4c80*/  MEMBAR.ALL.CTA ;  /* 0x0000000000007992 */ /* 0x0005ec0000008000 */
[----:B--2---:R-:W2:Y:S01]  /*4c90*/  FENCE.VIEW.ASYNC.S ;  /* 0x00000000000073c6 */ /* 0x004ea20000000000 */
[----:B------:R-:W-:Y:S04]  /*4ca0*/  PRMT R0, RZ, 0x654, R0 ;  /* 0x00000654ff007816 */ /* 0x000fe80000000000 */
[----:B--2---:R2:W-:Y:S01]  /*4cb0*/  SYNCS.ARRIVE.TRANS64.RED.A1T0 RZ, [R0+URZ], RZ ;  /* 0x000000ff00ff79a7 */ /* 0x0045e200081004ff */
[----:B---3--:R-:W-:Y:S11]  /*4cc0*/  LOP3.LUT P3, RZ, R22, 0x1, RZ, 0xc0, !PT ;  /* 0x0000000116ff7812 */ /* 0x008ff6000786c0ff */
[----:B------:R-:W-:Y:S02]  /*4cd0*/  @!UPT UIADD3 URZ, UPT, UPT, URZ, URZ, URZ ;  /* 0x000000fffffff290 */ /* 0x000fe4000fffe0ff */
[----:B------:R-:W-:Y:S02]  /*4ce0*/  @P3 MOV R11, R20 ;  /* 0x00000014000b3202 */ /* 0x000fe40000000f00 */
[----:B------:R-:W-:Y:S01]  /*4cf0*/  @P3 LOP3.LUT R10, R21, 0xffff, RZ, 0xc0, !PT ;  /* 0x0000ffff150a3812 */ /* 0x000fe200078ec0ff */
[----:B--2---:R-:W-:Y:S06]  /*4d00*/  @!P0 BRA `(.L_x_83) ;  /* 0x0000000000a48947 */ /* 0x004fec0003800000 */
[----:B-1----:R-:W-:Y:S01]  /*4d10*/  IMAD.HI.U32 R0, R26, R7, RZ ;  /* 0x000000071a007227 */ /* 0x002fe200078e00ff */
[----:B------:R-:W-:Y:S02]  /*4d20*/  ISETP.NE.AND P0, PT, R6, 0x1, PT ;  /* 0x000000010600780c */ /* 0x000fe40003f05270 */
[----:B------:R-:W-:Y:S01]  /*4d30*/  ISETP.NE.AND P2, PT, R40, 0x1, PT ;  /* 0x000000012800780c */ /* 0x000fe20003f45270 */
[----:B------:R-:W-:Y:S01]  /*4d40*/  IMAD.HI.U32 R9, R27, R18, RZ ;  /* 0x000000121b097227 */ /* 0x000fe200078e00ff */
[----:B------:R-:W-:Y:S02]  /*4d50*/  SHF.R.U32.HI R0, RZ, R25, R0 ;  /* 0x00000019ff007219 */ /* 0x000fe40000011600 */
[----:B------:R-:W-:Y:S01]  /*4d60*/  ISETP.NE.AND P4, PT, R3, 0x1, PT ;  /* 0x000000010300780c */ /* 0x000fe20003f85270 */
[----:B------:R-:W-:Y:S01]  /*4d70*/  IMAD.HI.U32 R13, R10, R7, RZ ;  /* 0x000000070a0d7227 */ /* 0x000fe200078e00ff */
[----:B------:R-:W-:Y:S02]  /*4d80*/  SHF.R.U32.HI R9, RZ, R19, R9 ;  /* 0x00000013ff097219 */ /* 0x000fe40000011609 */
[----:B------:R-:W-:Y:S01]  /*4d90*/  SEL R0, R26, R0, !P0 ;  /* 0x000000001a007207 */ /* 0x000fe20004000000 */
[----:B------:R-:W-:Y:S01]  /*4da0*/  IMAD.HI.U32 R12, R11, R18, RZ ;  /* 0x000000120b0c7227 */ /* 0x000fe200078e00ff */
[----:B------:R-:W-:Y:S03]  /*4db0*/  SEL R9, R27, R9, !P4 ;  /* 0x000000091b097207 */ /* 0x000fe60006000000 */
[-C--:B------:R-:W-:Y:S01]  /*4dc0*/  IMAD.HI.U32 R8, R0, R4.reuse, RZ ;  /* 0x0000000400087227 */ /* 0x080fe200078e00ff */
[----:B------:R-:W-:Y:S03]  /*4dd0*/  SHF.R.U32.HI R12, RZ, R19, R12 ;  /* 0x00000013ff0c7219 */ /* 0x000fe6000001160c */
[----:B------:R-:W-:Y:S01]  /*4de0*/  IMAD.HI.U32 R2, R9, R4, RZ ;  /* 0x0000000409027227 */ /* 0x000fe200078e00ff */
[----:B------:R-:W-:Y:S02]  /*4df0*/  @P2 SHF.R.U32.HI R0, RZ, R5, R8 ;  /* 0x00000005ff002219 */ /* 0x000fe40000011608 */
[----:B------:R-:W-:Y:S02]  /*4e00*/  SHF.R.U32.HI R8, RZ, R25, R13 ;  /* 0x00000019ff087219 */ /* 0x000fe4000001160d */
[----:B------:R-:W-:Y:S01]  /*4e10*/  @P2 SHF.R.U32.HI R9, RZ, R5, R2 ;  /* 0x00000005ff092219 */ /* 0x000fe20000011602 */
[----:B------:R-:W-:Y:S01]  /*4e20*/  IMAD R0, R40, R0, RZ ;  /* 0x0000000028007224 */ /* 0x000fe200078e02ff */
[----:B------:R-:W-:Y:S02]  /*4e30*/  SEL R8, R10, R8, !P0 ;  /* 0x000000080a087207 */ /* 0x000fe40004000000 */
[----:B------:R-:W-:Y:S01]  /*4e40*/  SEL R2, R11, R12, !P4 ;  /* 0x0000000c0b027207 */ /* 0x000fe20006000000 */
[----:B------:R-:W-:Y:S01]  /*4e50*/  IMAD R12, R40, R9, RZ ;  /* 0x00000009280c7224 */ /* 0x000fe200078e02ff */
[C---:B------:R-:W-:Y:S01]  /*4e60*/  ISETP.GE.AND P0, PT, R8.reuse, R0, PT ;  /* 0x000000000800720c */ /* 0x040fe20003f06270 */
[----:B------:R-:W-:Y:S03]  /*4e70*/  IMAD.HI.U32 R0, R8, R4, RZ ;  /* 0x0000000408007227 */ /* 0x000fe600078e00ff */
[----:B------:R-:W-:Y:S02]  /*4e80*/  ISETP.GE.OR P0, PT, R2, R12, P0 ;  /* 0x0000000c0200720c */ /* 0x000fe40000706670 */
[-C--:B------:R-:W-:Y:S04]  /*4e90*/  SHF.R.U32.HI R0, RZ, R5.reuse, R0 ;  /* 0x00000005ff007219 */ /* 0x080fe80000011600 */
[----:B------:R-:W-:Y:S05]  /*4ea0*/  SEL R13, R8, R0, !P2 ;  /* 0x00000000080d7207 */ /* 0x000fea0005000000 */
[----:B------:R-:W-:Y:S02]  /*4eb0*/  IMAD.MOV R12, RZ, RZ, -R13 ;  /* 0x000000ffff0c7224 */ /* 0x000fe400078e0a0d */
[----:B------:R-:W-:Y:S04]  /*4ec0*/  @!P0 IMAD.HI.U32 R0, R2, R4, RZ ;  /* 0x0000000402008227 */ /* 0x000fe800078e00ff */
[----:B------:R-:W-:Y:S01]  /*4ed0*/  IMAD R12, R40, R12, R8 ;  /* 0x0000000c280c7224 */ /* 0x000fe200078e0208 */
[----:B------:R-:W-:Y:S04]  /*4ee0*/  @!P0 SHF.R.U32.HI R0, RZ, R5, R0 ;  /* 0x00000005ff008219 */ /* 0x000fe80000011600 */
[----:B------:R-:W-:Y:S04]  /*4ef0*/  @!P0 SEL R0, R2, R0, !P2 ;  /* 0x0000000002008207 */ /* 0x000fe80005000000 */
[----:B------:R-:W-:Y:S01]  /*4f00*/  @!P0 IADD3 R13, PT, PT, R13, -R0, RZ ;  /* 0x800000000d0d8210 */ /* 0x000fe20007ffe0ff */
[----:B------:R-:W-:Y:S01]  /*4f10*/  @!P0 IMAD R0, R9, R12, R0 ;  /* 0x0000000c09008224 */ /* 0x000fe200078e0200 */
[----:B------:R-:W-:Y:S01]  /*4f20*/  IADD3 R9, PT, PT, -R8, RZ, RZ ;  /* 0x000000ff08097210 */ /* 0x000fe20007ffe1ff */
[--C-:B------:R-:W-:Y:S02]  /*4f30*/  IMAD.MOV R12, RZ, RZ, -R2.reuse ;  /* 0x000000ffff0c7224 */ /* 0x100fe400078e0a02 */
[----:B------:R-:W-:Y:S02]  /*4f40*/  @!P0 IMAD R8, R13, R40, R2 ;  /* 0x000000280d088224 */ /* 0x000fe400078e0202 */
[----:B------:R-:W-:Y:S02]  /*4f50*/  @!P0 IMAD.MOV.U32 R2, RZ, RZ, R0 ;  /* 0x000000ffff028224 */ /* 0x000fe400078e0000 */
[----:B------:R-:W-:Y:S02]  /*4f60*/  IMAD R11, R3, R12, R11 ;  /* 0x0000000c030b7224 */ /* 0x000fe400078e020b */
[----:B------:R-:W-:Y:S02]  /*4f70*/  IMAD R10, R6, R9, R10 ;  /* 0x00000009060a7224 */ /* 0x000fe400078e020a */
[----:B------:R-:W-:Y:S02]  /*4f80*/  IMAD R11, R2, R3, R11 ;  /* 0x00000003020b7224 */ /* 0x000fe400078e020b */
[----:B------:R-:W-:Y:S02]  /*4f90*/  IMAD R10, R8, R6, R10 ;  /* 0x00000006080a7224 */ /* 0x000fe400078e020a */
.L_x_83:
[----:B------:R-:W-:Y:S05]  /*4fa0*/  BRA.U UP0, `(.L_x_84) ;  /* 0x0000000100107547 */ /* 0x000fea000b800000 */
[----:B------:R-:W-:Y:S04]  /*4fb0*/  MOV R2, UR22 ;  /* 0x0000001600027c02 */ /* 0x000fe80008000f00 */
[----:B------:R-:W-:Y:S04]  /*4fc0*/  SHF.L.U32 R2, R2, 0x1f, RZ ;  /* 0x0000001f02027819 */ /* 0x000fe800000006ff */
[----:B------:R-:W2:Y:S02]  /*4fd0*/  SYNCS.PHASECHK.TRANS64.TRYWAIT P0, [UR4+0xa8], R2 ;  /* 0x0000a802ff0075a7 */ /* 0x000ea40008001104 */
[----:B--2---:R-:W-:Y:S05]  /*4fe0*/  @!P0 BRA `(.L_x_85) ;  /* 0x0000003c00208947 */ /* 0x004fea0003800000 */
.L_x_84:
[----:B-1----:R-:W-:Y:S01]  /*4ff0*/  ISETP.NE.U32.AND P0, PT, R16, RZ, PT ;  /* 0x000000ff1000720c */ /* 0x002fe20003f05070 */
[----:B------:R-:W-:Y:S01]  /*5000*/  USHF.L.U32 UR11, UR20, 0x7, URZ ;  /* 0x00000007140b7899 */ /* 0x000fe200080006ff */
[----:B------:R-:W-:Y:S02]  /*5010*/  R2UR UR10, R24 ;  /* 0x00000000180a72ca */ /* 0x000fe400000e0000 */
[C---:B------:R-:W-:Y:S02]  /*5020*/  ISETP.NE.AND.EX P0, PT, R17.reuse, RZ, PT, P0 ;  /* 0x000000ff1100720c */ /* 0x040fe40003f05300 */
[----:B------:R-:W-:Y:S04]  /*5030*/  ISETP.NE.U32.AND P2, PT, R16, RZ, PT ;  /* 0x000000ff1000720c */ /* 0x000fe80003f45070 */
[----:B------:R-:W-:Y:S05]  /*5040*/  ISETP.NE.AND.EX P2, PT, R17, RZ, PT, P2 ;  /* 0x000000ff1100720c */ /* 0x000fea0003f45320 */
[----:B------:R-:W-:Y:S02]  /*5050*/  USHF.L.U32 UR10, UR10, 0x6, URZ ;  /* 0x000000060a0a7899 */ /* 0x000fe400080006ff */
[----:B------:R-:W-:Y:S10]  /*5060*/  @!P0 BRA `(.L_x_86) ;  /* 0x00000000002c8947 */ /* 0x000ff40003800000 */
[----:B------:R-:W-:Y:S01]  /*5070*/  ISETP.NE.U32.AND P0, PT, R14, RZ, PT ;  /* 0x000000ff0e00720c */ /* 0x000fe20003f05070 */
[----:B------:R-:W-:Y:S03]  /*5080*/  IMAD.MOV.U32 R88, RZ, RZ, 0x1 ;  /* 0x00000001ff587424 */ /* 0x000fe600078e00ff */
[----:B------:R-:W-:Y:S11]  /*5090*/  ISETP.NE.AND.EX P0, PT, R15, RZ, PT, P0 ;  /* 0x000000ff0f00720c */ /* 0x000ff60003f05300 */
[----:B------:R-:W-:Y:S02]  /*50a0*/  @!UPT UIADD3 URZ, UPT, UPT, URZ, URZ, URZ ;  /* 0x000000fffffff290 */ /* 0x000fe4000fffe0ff */
[----:B------:R-:W1:Y:S01]  /*50b0*/  @P0 LDC.64 R8, c[0x0][0xc88] ;  /* 0x00032200ff080b82 */ /* 0x000e620000000a00 */
[----:B--2---:R-:W-:Y:S04]  /*50c0*/  @P0 IMAD R0, R16, UR36, RZ ;  /* 0x0000002410000c24 */ /* 0x004fe8000f8e02ff */
[----:B-1----:R-:W-:Y:S04]  /*50d0*/  @P0 IMAD.WIDE R8, R0, 0x4, R8 ;  /* 0x0000000400080825 */ /* 0x002fe800078e0208 */
[----:B------:R-:W-:Y:S01]  /*50e0*/  HFMA2 R0, -RZ, RZ, 0, 5.9604644775390625e-08 ;  /* 0x00000001ff007431 */ /* 0x000fe200000001ff */
[----:B-----5:R1:W5:Y:S04]  /*50f0*/  @P0 LDG.E R49, desc[UR46][R8.64] ;  /* 0x0000002e08310981 */ /* 0x020368000c1e1900 */
[----:B------:R-:W-:Y:S01]  /*5100*/  @!P0 PRMT R88, R0, 0x7610, R88 ;  /* 0x0000761000588816 */ /* 0x000fe20000000058 */
[----:B-1----:R-:W3:Y:S06]  /*5110*/  @!P0 LDC R49, c[0x0][0xc80] ;  /* 0x00032000ff318b82 */ /* 0x002eec0000000800 */
.L_x_86:
[----:B---3-5:R-:W-:Y:S01]  /*5120*/  @!P2 FSETP.EQ.AND P0, PT, R49, RZ, PT ;  /* 0x000000ff3100a20b */ /* 0x028fe20003f02000 */
[----:B------:R-:W-:Y:S01]  /*5130*/  @!UPT UIADD3 URZ, UPT, UPT, URZ, URZ, URZ ;  /* 0x000000fffffff290 */ /* 0x000fe2000fffe0ff */
[----:B------:R-:W-:Y:S11]  /*5140*/  @!P2 BRA `(.L_x_87) ;  /* 0x000000000018a947 */ /* 0x000ff60003800000 */
[----:B------:R-:W-:Y:S02]  /*5150*/  LOP3.LUT P2, RZ, R88, 0xff, RZ, 0xc0, !PT ;  /* 0x000000ff58ff7812 */ /* 0x000fe4000784c0ff */
[----:B------:R-:W-:Y:S04]  /*5160*/  ISETP.NE.U32.AND P0, PT, R14, RZ, PT ;  /* 0x000000ff0e00720c */ /* 0x000fe80003f05070 */
[----:B------:R-:W-:Y:S04]  /*5170*/  ISETP.NE.AND.EX P0, PT, R15, RZ, PT, P0 ;  /* 0x000000ff0f00720c */ /* 0x000fe80003f05300 */
[----:B------:R-:W-:Y:S03]  /*5180*/  PLOP3.LUT P0, PT, P0, PT, PT, 0x8, 0x80 ;  /* 0x000000000080781c */ /* 0x000fe6000070e170 */
[----:B------:R-:W-:Y:S11]  /*5190*/  @P2 FSETP.EQ.AND P0, PT, R49, RZ, PT ;  /* 0x000000ff3100220b */ /* 0x000ff60003f02000 */
[----:B------:R-:W-:Y:S02]  /*51a0*/  @!UPT UIADD3 URZ, UPT, UPT, URZ, URZ, URZ ;  /* 0x000000fffffff290 */ /* 0x000fe4000fffe0ff */
.L_x_87:
[----:B------:R-:W-:Y:S01]  /*51b0*/  ULEA UR7, UR8, UR4, 0x3 ;  /* 0x0000000408077291 */ /* 0x000fe2000f8e18ff */
[----:B------:R-:W-:Y:S02]  /*51c0*/  SHF.L.U32 R9, R34, 0x1f, RZ ;  /* 0x0000001f22097819 */ /* 0x000fe400000006ff */
[----:B------:R-:W-:Y:S04]  /*51d0*/  ELECT P4, URZ, PT ;  /* 0x0000000000ff782f */ /* 0x000fe80003880000 */
[----:B------:R-:W-:Y:S02]  /*51e0*/  PLOP3.LUT P4, PT, P0, P4, PT, 0xf2, 0x2f ;  /* 0x00000000002f781c */ /* 0x000fe40000789e72 */
[----:B------:R-:W1:Y:S11]  /*51f0*/  SYNCS.PHASECHK.TRANS64.TRYWAIT P2, [UR7+0x88], R9 ;  /* 0x00008809ff0075a7 */ /* 0x000e760008041107 */
[----:B------:R-:W-:Y:S05]  /*5200*/  @!P4 IADD3 R8, P0, PT, R32, 0x980, RZ ;  /* 0x000009802008c810 */ /* 0x000fea0007f1e0ff */
[----:B--2---:R-:W-:Y:S01]  /*5210*/  @!P4 IMAD.X R2, RZ, RZ, R33, P0 ;  /* 0x000000ffff02c224 */ /* 0x004fe200000e0621 */
[----:B-1----:R-:W-:Y:S07]  /*5220*/  @!P2 BRA `(.L_x_88) ;  /* 0x0000003800a8a947 */ /* 0x002fee0003800000 */
.L_x_161:
[----:B------:R-:W2:Y:S01]  /*5230*/  LDC.64 R12, c[0x0][0xf18] ;  /* 0x0003c600ff0c7b82 */ /* 0x000ea20000000a00 */
[----:B------:R-:W-:Y:S01]  /*5240*/  @!P4 R2UR UR5, R2 ;  /* 0x000000000205c2ca */ /* 0x000fe200000e0000 */
[----:B------:R-:W-:Y:S01]  /*5250*/  VOTEU.ALL UP1, P4 ;  /* 0x0000000000ff7886 */ /* 0x000fe20002020000 */
[----:B------:R-:W-:Y:S01]  /*5260*/  @!P4 R2UR UR9, R8 ;  /* 0x000000000809c2ca */ /* 0x000fe200000e0000 */
[----:B------:R-:W-:Y:S01]  /*5270*/  UIADD3 UR6, UPT, UPT, UR8, 0x1, URZ ;  /* 0x0000000108067890 */ /* 0x000fe2000fffe0ff */
[----:B-1----:R-:W-:Y:S03]  /*5280*/  @!P4 IMAD.MOV.U32 R0, RZ, RZ, 0x2000 ;  /* 0x00002000ff00c424 */ /* 0x002fe600078e00ff */
[----:B------:R-:W1:Y:S01]  /*5290*/  @!P1 LDC R2, c[0x0][0xf0c] ;  /* 0x0003c300ff029b82 */ /* 0x000e620000000800 */
[----:B------:R-:W-:Y:S01]  /*52a0*/  @!UP1 ULEA UR8, UR8, UR4, 0xd ;  /* 0x0000000408089291 */ /* 0x000fe2000f8e68ff */
[----:B------:R-:W-:Y:S01]  /*52b0*/  @P3 SHF.R.U32.HI R29, RZ, 0x10, R21 ;  /* 0x00000010ff1d3819 */ /* 0x000fe20000011615 */
[----:B------:R-:W-:Y:S01]  /*52c0*/  VOTEU.ALL UP0, P4 ;  /* 0x0000000000ff7886 */ /* 0x000fe20002000000 */
[----:B------:R-:W-:Y:S01]  /*52d0*/  UMOV UR18, 0x0 ;  /* 0x0000000000127882 */ /* 0x000fe20000000000 */
[----:B------:R-:W-:Y:S01]  /*52e0*/  @!UP1 UIADD3 UR8, UPT, UPT, UR8, 0x200, URZ ;  /* 0x0000020008089890 */ /* 0x000fe2000fffe0ff */
[----:B------:R-:W-:Y:S01]  /*52f0*/  VIADD R31, R31, 0x1 ;  /* 0x000000011f1f7836 */ /* 0x000fe20000000000 */
[----:B------:R-:W-:Y:S01]  /*5300*/  UMOV UR19, 0x10000000 ;  /* 0x1000000000137882 */ /* 0x000fe20000000000 */
[----:B------:R-:W-:Y:S01]  /*5310*/  IMAD.U32 R9, RZ, RZ, UR5 ;  /* 0x00000005ff097e24 */ /* 0x000fe2000f8e00ff */
[----:B------:R-:W-:Y:S01]  /*5320*/  UMOV UR12, UR36 ;  /* 0x00000024000c7c82 */ /* 0x000fe20008000000 */
[----:B------:R-:W-:Y:S01]  /*5330*/  IMAD.U32 R8, RZ, RZ, UR9 ;  /* 0x00000009ff087e24 */ /* 0x000fe2000f8e00ff */
[----:B------:R-:W-:Y:S02]  /*5340*/  UIADD3 UR9, UPT, UPT, UR7, 0x70, URZ ;  /* 0x0000007007097890 */ /* 0x000fe4000fffe0ff */
[----:B------:R-:W-:Y:S01]  /*5350*/  @!P4 R2UR UR17, R9 ;  /* 0x000000000911c2ca */ /* 0x000fe200000e0000 */
[----:B------:R-:W-:Y:S01]  /*5360*/  UISETP.NE.AND UP2, UPT, UR6, 0x3, UPT ;  /* 0x000000030600788c */ /* 0x000fe2000bf45270 */
[----:B------:R-:W-:Y:S01]  /*5370*/  @!P4 R2UR UR16, R8 ;  /* 0x000000000810c2ca */ /* 0x000fe200000e0000 */
[----:B------:R-:W-:Y:S01]  /*5380*/  UPRMT UR13, UR37, 0x654, UR9 ;  /* 0x00000654250d7896 */ /* 0x000fe20008000009 */
[----:B------:R-:W3:Y:S01]  /*5390*/  LDC.64 R8, c[0x0][0xf10] ;  /* 0x0003c400ff087b82 */ /* 0x000ee20000000a00 */
[----:B------:R-:W-:Y:S02]  /*53a0*/  USEL UR14, URZ, 0x1, UP2 ;  /* 0x00000001ff0e7887 */ /* 0x000fe40009000000 */
[----:B------:R-:W-:Y:S04]  /*53b0*/  USEL UR6, UR6, URZ, UP2 ;  /* 0x000000ff06067287 */ /* 0x000fe80009000000 */
[----:B------:R-:W-:Y:S01]  /*53c0*/  ULEA UR5, UR6, UR4, 0x3 ;  /* 0x0000000406057291 */ /* 0x000fe2000f8e18ff */
[----:B------:R-:W-:Y:S03]  /*53d0*/  LOP3.LUT R34, R34, UR14, RZ, 0x3c, !PT ;  /* 0x0000000e22227c12 */ /* 0x000fe6000f8e3cff */
[----:B------:R4:W-:Y:S01]  /*53e0*/  @!UP0 UTMALDG.3D [UR8], [UR16], desc[UR18] ;  /* 0x00001208100085b4 */ /* 0x0009e20008011000 */
[----:B------:R5:W-:Y:S01]  /*53f0*/  @!P4 SYNCS.ARRIVE.TRANS64.RED.A0TR RZ, [UR7+0x70], R0 ;  /* 0x00007000ffffc9a7 */ /* 0x000be20008300407 */
[----:B------:R-:W-:Y:S01]  /*5400*/  SHF.L.U32 R24, R34, 0x1f, RZ ;  /* 0x0000001f22187819 */ /* 0x000fe200000006ff */
[C---:B---3--:R-:W-:Y:S01]  /*5410*/  @!P1 IMAD.HI.U32 R8, R11.reuse, R8, RZ ;  /* 0x000000080b089227 */ /* 0x048fe200078e00ff */
[----:B--2---:R-:W-:Y:S02]  /*5420*/  @!P1 ISETP.NE.AND P0, PT, R12, 0x1, PT ;  /* 0x000000010c00980c */ /* 0x004fe40003f05270 */
[----:B-1----:R-:W-:Y:S01]  /*5430*/  @!P1 ISETP.NE.AND P2, PT, R2, 0x1, PT ;  /* 0x000000010200980c */ /* 0x002fe20003f45270 */
[----:B------:R-:W-:Y:S01]  /*5440*/  SYNCS.ARRIVE.TRANS64.RED.A1T0 RZ, [UR13], RZ ;  /* 0x000000ffffff79a7 */ /* 0x000fe2000810040d */
[C---:B------:R-:W-:Y:S01]  /*5450*/  @!P1 IMAD.HI.U32 R13, R10.reuse, R13, RZ ;  /* 0x0000000d0a0d9227 */ /* 0x040fe200078e00ff */
[----:B------:R-:W-:Y:S04]  /*5460*/  @!P1 SHF.R.U32.HI R8, RZ, R9, R8 ;  /* 0x00000009ff089219 */ /* 0x000fe80000011608 */
[----:B------:R-:W-:Y:S01]  /*5470*/  @!P1 SEL R8, R11, R8, !P2 ;  /* 0x000000080b089207 */ /* 0x000fe20005000000 */
[----:B------:R-:W1:Y:S01]  /*5480*/  SYNCS.PHASECHK.TRANS64.TRYWAIT P5, [UR5+0x88], R24 ;  /* 0x00008818ff0075a7 */ /* 0x000e6200080a1105 */
[----:B-----5:R-:W2:Y:S02]  /*5490*/  @!P1 LDC R0, c[0x0][0xf20] ;  /* 0x0003c800ff009b82 */ /* 0x020ea40000000800 */
[----:B--2---:R-:W-:Y:S04]  /*54a0*/  @!P1 SHF.R.U32.HI R0, RZ, R0, R13 ;  /* 0x00000000ff009219 */ /* 0x004fe8000001160d */
[----:B------:R-:W-:Y:S05]  /*54b0*/  @!P1 SEL R9, R10, R0, !P0 ;  /* 0x000000000a099207 */ /* 0x000fea0004000000 */
[----:B------:R-:W-:Y:S02]  /*54c0*/  @!P1 IMAD.IADD R0, R9, 0x1, -R8 ;  /* 0x0000000109009824 */ /* 0x000fe400078e0a08 */
[----:B------:R-:W-:Y:S02]  /*54d0*/  @!P1 IMAD.IADD R8, R8, 0x1, -R9 ;  /* 0x0000000108089824 */ /* 0x000fe400078e0a09 */
[----:B------:R-:W-:Y:S02]  /*54e0*/  @!P1 IMAD R11, R0, R2, R11 ;  /* 0x00000002000b9224 */ /* 0x000fe400078e020b */
[----:B------:R-:W-:Y:S01]  /*54f0*/  @!P1 IMAD R10, R8, R12, R10 ;  /* 0x0000000c080a9224 */ /* 0x000fe200078e020a */
[----:B-1--4-:R-:W-:Y:S06]  /*5500*/  @!P5 BRA `(.L_x_89) ;  /* 0x000000380008d947 */ /* 0x012fec0003800000 */
.L_x_163:
[----:B------:R-:W-:Y:S01]  /*5510*/  UIADD3 UR9, UPT, UPT, UR5, 0x70, URZ ;  /* 0x0000007005097890 */ /* 0x000fe2000fffe0ff */
[----:B------:R-:W-:Y:S01]  /*5520*/  @!P4 IADD3 R2, P0, PT, R32, 0x980, RZ ;  /* 0x000009802002c810 */ /* 0x000fe20007f1e0ff */
[----:B------:R-:W-:Y:S01]  /*5530*/  VOTEU.ALL UP0, P4 ;  /* 0x0000000000ff7886 */ /* 0x000fe20002000000 */
[----:B------:R-:W-:Y:S01]  /*5540*/  UMOV UR16, 0x0 ;  /* 0x0000000000107882 */ /* 0x000fe20000000000 */
[----:B------:R-:W-:Y:S01]  /*5550*/  UMOV UR17, 0x10000000 ;  /* 0x1000000000117882 */ /* 0x000fe20000000000 */
[----:B------:R-:W-:Y:S01]  /*5560*/  @!P4 R2UR UR8, R2 ;  /* 0x000000000208c2ca */ /* 0x000fe200000e0000 */
[----:B-1----:R-:W-:Y:S01]  /*5570*/  @!P4 IMAD.X R0, RZ, RZ, R33, P0 ;  /* 0x000000ffff00c224 */ /* 0x002fe200000e0621 */
[----:B------:R-:W-:Y:S01]  /*5580*/  @!UP0 UIADD3 UR10, UPT, UPT, UR10, 0x20, URZ ;  /* 0x000000200a0a8890 */ /* 0x000fe2000fffe0ff */
[----:B------:R-:W-:Y:S01]  /*5590*/  ISETP.NE.AND P0, PT, R31, 0x2, PT ;  /* 0x000000021f00780c */ /* 0x000fe20003f05270 */
[----:B------:R-:W-:Y:S01]  /*55a0*/  UMOV UR12, UR36 ;  /* 0x00000024000c7c82 */ /* 0x000fe20008000000 */
[----:B------:R-:W-:Y:S01]  /*55b0*/  @P3 R2UR UR36, R29 ;  /* 0x000000001d2432ca */ /* 0x000fe200000e0000 */
[----:B------:R-:W-:Y:S01]  /*55c0*/  IMAD.IADD R24, R10, 0x1, R86 ;  /* 0x000000010a187824 */ /* 0x000fe200078e0256 */
[----:B------:R-:W-:Y:S01]  /*55d0*/  @!P4 R2UR UR7, R0 ;  /* 0x000000000007c2ca */ /* 0x000fe200000e0000 */
[----:B------:R-:W-:Y:S01]  /*55e0*/  IMAD.IADD R0, R11, 0x1, R87 ;  /* 0x000000010b007824 */ /* 0x000fe200078e0257 */
[----:B------:R-:W-:Y:S04]  /*55f0*/  SEL R31, R31, RZ, P0 ;  /* 0x000000ff1f1f7207 */ /* 0x000fe80000000000 */
[----:B------:R-:W-:Y:S01]  /*5600*/  IMAD.U32 R8, RZ, RZ, UR8 ;  /* 0x00000008ff087e24 */ /* 0x000fe2000f8e00ff */
[----:B------:R-:W-:Y:S02]  /*5610*/  R2UR UR20, R0 ;  /* 0x00000000001472ca */ /* 0x000fe400000e0000 */
[----:B------:R-:W-:Y:S02]  /*5620*/  SEL R0, RZ, 0x1, P0 ;  /* 0x00000001ff007807 */ /* 0x000fe40000000000 */
[----:B------:R-:W-:Y:S02]  /*5630*/  @!P4 R2UR UR14, R8 ;  /* 0x00000000080ec2ca */ /* 0x000fe400000e0000 */
[----:B------:R-:W-:Y:S01]  /*5640*/  IMAD.U32 R9, RZ, RZ, UR7 ;  /* 0x00000007ff097e24 */ /* 0x000fe2000f8e00ff */
[----:B------:R-:W-:Y:S01]  /*5650*/  @!UP0 ULEA UR7, UR6, UR4, 0xd ;  /* 0x0000000406078291 */ /* 0x000fe2000f8e68ff */
[----:B------:R-:W-:Y:S01]  /*5660*/  LOP3.LUT R30, R30, R0, RZ, 0x3c, !PT ;  /* 0x000000001e1e7212 */ /* 0x000fe200078e3cff */
[----:B------:R-:W-:Y:S02]  /*5670*/  UIADD3 UR6, UPT, UPT, UR6, 0x1, URZ ;  /* 0x0000000106067890 */ /* 0x000fe4000fffe0ff */
[----:B------:R-:W-:Y:S01]  /*5680*/  @!P4 R2UR UR15, R9 ;  /* 0x00000000090fc2ca */ /* 0x000fe200000e0000 */
[----:B------:R-:W-:Y:S01]  /*5690*/  @!UP0 UIADD3 UR8, UPT, UPT, UR7, 0x200, URZ ;  /* 0x0000020007088890 */ /* 0x000fe2000fffe0ff */
[----:B------:R-:W-:Y:S01]  /*56a0*/  VOTEU.ALL UP0, P4 ;  /* 0x0000000000ff7886 */ /* 0x000fe20002000000 */
[----:B------:R-:W-:Y:S10]  /*56b0*/  UPRMT UR7, UR37, 0x654, UR9 ;  /* 0x0000065425077896 */ /* 0x000ff40008000009 */
[----:B------:R1:W-:Y:S01]  /*56c0*/  @!UP0 UTMALDG.3D [UR8], [UR14], desc[UR16] ;  /* 0x000010080e0085b4 */ /* 0x0003e20008011000 */
[----:B------:R2:W-:Y:S01]  /*56d0*/  @!P4 SYNCS.ARRIVE.TRANS64.RED.A0TR RZ, [UR5+0x70], R28 ;  /* 0x0000701cffffc9a7 */ /* 0x0005e20008300405 */
[----:B------:R-:W-:Y:S04]  /*56e0*/  UISETP.NE.AND UP0, UPT, UR6, 0x3, UPT ;  /* 0x000000030600788c */ /* 0x000fe8000bf05270 */
[----:B------:R-:W-:Y:S06]  /*56f0*/  USEL UR5, URZ, 0x1, UP0 ;  /* 0x00000001ff057887 */ /* 0x000fec0008000000 */
[----:B------:R-:W-:Y:S01]  /*5700*/  LOP3.LUT R34, R34, UR5, RZ, 0x3c, !PT ;  /* 0x0000000522227c12 */ /* 0x000fe2000f8e3cff */
[----:B------:R-:W-:Y:S01]  /*5710*/  SYNCS.ARRIVE.TRANS64.RED.A1T0 RZ, [UR7], RZ ;  /* 0x000000ffffff79a7 */ /* 0x000fe20008100407 */
[----:B-1----:R-:W-:Y:S02]  /*5720*/  USEL UR8, UR6, URZ, UP0 ;  /* 0x000000ff06087287 */ /* 0x002fe40008000000 */
[----:B------:R-:W-:Y:S01]  /*5730*/  UPLOP3.LUT UP0, UPT, UPT, UPT, UPT, 0x80, 0x8 ;  /* 0x000000000008789c */ /* 0x000fe20003f0f070 */
[----:B------:R-:W-:Y:S10]  /*5740*/  @P3 BRA `(.L_x_90) ;  /* 0xfffffff4001c3947 */ /* 0x000ff4000383ffff */
[----:B------:R-:W-:Y:S01]  /*5750*/  UIADD3 UR4, UPT, UPT, UR4, 0x88, URZ ;  /* 0x0000008804047890 */ /* 0x000fe2000fffe0ff */
[----:B------:R-:W-:-:S03]  /*5760*/  SHF.L.U32 R2, R34, 0x1f, RZ ;  /* 0x0000001f22027819 */ /* 0x000fc600000006ff */
[----:B------:R-:W-:-:S09]  /*5770*/  ULEA UR5, UR8, UR4, 0x3 ;  /* 0x0000000408057291 */ /* 0x000fd2000f8e18ff */
[----:B------:R-:W1:Y:S02]  /*5780*/  SYNCS.PHASECHK.TRANS64.TRYWAIT P0, [UR5], R2 ;  /* 0x00000002ff0075a7 */ /* 0x000e640008001105 */
[----:B-1----:R-:W-:Y:S05]  /*5790*/  @!P0 BRA `(.L_x_91) ;  /* 0x00000034007c8947 */ /* 0x002fea0003800000 */
.L_x_165:
        /* <DEDUP_REMOVED lines=9> */
.L_x_167:
[----:B------:R-:W-:-:S04]  /*5830*/  UIADD3 UR6, UPT, UPT, UR6, 0x1, URZ ;  /* 0x0000000106067890 */ /* 0x000fc8000fffe0ff */
[----:B------:R-:W-:-:S04]  /*5840*/  UISETP.NE.AND UP0, UPT, UR6, 0x3, UPT ;  /* 0x000000030600788c */ /* 0x000fc8000bf05270 */
[----:B------:R-:W-:Y:S02]  /*5850*/  USEL UR5, URZ, 0x1, UP0 ;  /* 0x00000001ff057887 */ /* 0x000fe40008000000 */
[----:B------:R-:W-:-:S04]  /*5860*/  USEL UR6, UR6, URZ, UP0 ;  /* 0x000000ff06067287 */ /* 0x000fc80008000000 */
[----:B------:R-:W-:Y:S01]  /*5870*/  ULEA UR6, UR6, UR4, 0x3 ;  /* 0x0000000406067291 */ /* 0x000fe2000f8e18ff */
[----:B-1----:R-:W-:-:S04]  /*5880*/  LOP3.LUT R2, R34, UR5, RZ, 0x3c, !PT ;  /* 0x0000000522027c12 */ /* 0x002fc8000f8e3cff */
[----:B------:R-:W-:Y:S01]  /*5890*/  SHF.L.U32 R2, R2, 0x1f, RZ ;  /* 0x0000001f02027819 */ /* 0x000fe200000006ff */
[----:B------:R-:W-:-:S07]  /*58a0*/  IMAD.U32 R0, RZ, RZ, UR6 ;  /* 0x00000006ff007e24 */ /* 0x000fce000f8e00ff */
.L_x_93:
[----:B-1----:R1:W3:Y:S02]  /*58b0*/  SYNCS.PHASECHK.TRANS64.TRYWAIT P0, [R0+URZ], R2 ;  /* 0x00000002000075a7 */ /* 0x0022e400080011ff */
[----:B---3--:R-:W-:Y:S05]  /*58c0*/  @!P0 NANOSLEEP.SYNCS 0x989680 ;  /* 0x009896800000895d */ /* 0x008fea0003900000 */
[----:B------:R-:W3:Y:S02]  /*58d0*/  @!P0 SYNCS.PHASECHK.TRANS64 P0, [R0+URZ], R2 ;  /* 0x00000002000085a7 */ /* 0x000ee400080010ff */
[----:B---3--:R-:W-:Y:S05]  /*58e0*/  @P0 EXIT ;  /* 0x000000000000094d */ /* 0x008fea0003800000 */
[----:B------:R-:W-:Y:S05]  /*58f0*/  BRA `(.L_x_93) ;  /* 0xfffffffc00ec7947 */ /* 0x000fea000383ffff */
.L_x_81:
[----:B------:R-:W-:-:S06]  /*5900*/  UISETP.GE.AND UP0, UPT, UR8, 0x4, UPT ;  /* 0x000000040800788c */ /* 0x000fcc000bf06270 */
[----:B------:R-:W-:-:S13]  /*5910*/  PLOP3.LUT P0, PT, PT, PT, UP0, 0x80, 0x8 ;  /* 0x000000000008781c */ /* 0x000fda0003f0f008 */
[----:B------:R-:W-:Y:S05]  /*5920*/  @!P0 EXIT ;  /* 0x000000000000894d */ /* 0x000fea0003800000 */
[----:B------:R-:W-:Y:S01]  /*5930*/  BAR.SYNC.DEFER_BLOCKING 0x6, 0xa0 ;  /* 0x0182800000007b1d */ /* 0x000fe20000010000 */
[C---:B------:R-:W-:Y:S01]  /*5940*/  IMAD.SHL.U32 R2, R93.reuse, 0x20, RZ ;  /* 0x000000205d027824 */ /* 0x040fe200078e00ff */
[C---:B------:R-:W-:Y:S01]  /*5950*/  LOP3.LUT R94, R93.reuse, 0x2, RZ, 0xc0, !PT ;  /* 0x000000025d5e7812 */ /* 0x040fe200078ec0ff */
[C---:B------:R-:W-:Y:S01]  /*5960*/  IMAD.SHL.U32 R99, R93.reuse, 0x4, RZ ;  /* 0x000000045d637824 */ /* 0x040fe200078e00ff */
[C---:B------:R-:W-:Y:S01]  /*5970*/  LOP3.LUT R100, R93.reuse, 0x60, RZ, 0xc0, !PT ;  /* 0x000000605d647812 */ /* 0x040fe200078ec0ff */
[C---:B------:R-:W-:Y:S01]  /*5980*/  IMAD.U32 R46, R93.reuse, 0x10000, RZ ;  /* 0x000100005d2e7824 */ /* 0x040fe200078e00ff */
[----:B------:R-:W-:Y:S02]  /*5990*/  UMOV UR49, 0x400 ;  /* 0x0000040000317882 */ /* 0x000fe40000000000 */
[----:B------:R-:W1:Y:S01]  /*59a0*/  LDC R91, c[0x0][0x370] ;  /* 0x0000dc00ff5b7b82 */ /* 0x000e620000000800 */
[----:B------:R-:W-:Y:S01]  /*59b0*/  ULEA UR49, UR37, UR49, 0x18 ;  /* 0x0000003125317291 */ /* 0x000fe2000f8ec0ff */
[----:B------:R-:W-:Y:S01]  /*59c0*/  LOP3.LUT R3, R2, 0xc0, RZ, 0xc0, !PT ;  /* 0x000000c002037812 */ /* 0x000fe200078ec0ff */
[----:B------:R-:W-:Y:S01]  /*59d0*/  IMAD.MOV.U32 R45, RZ, RZ, RZ ;  /* 0x000000ffff2d7224 */ /* 0x000fe200078e00ff */
[----:B------:R-:W-:Y:S01]  /*59e0*/  LOP3.LUT R93, R93, 0x4, RZ, 0xc0, !PT ;  /* 0x000000045d5d7812 */ /* 0x000fe200078ec0ff */
[----:B------:R-:W-:Y:S01]  /*59f0*/  UIADD3 UR53, UPT, UPT, UR49, 0x200, URZ ;  /* 0x0000020031357890 */ /* 0x000fe2000fffe0ff */
[----:B------:R-:W-:-:S02]  /*5a00*/  LOP3.LUT R99, R3, 0x18, R99, 0xf8, !PT ;  /* 0x0000001803637812 */ /* 0x000fc400078ef863 */
[----:B------:R-:W-:Y:S01]  /*5a10*/  CS2R R96, SRZ ;  /* 0x0000000000607805 */ /* 0x000fe2000001ff00 */
[----:B------:R-:W2:Y:S01]  /*5a20*/  LDC R42, c[0x0][0xf0c] ;  /* 0x0003c300ff2a7b82 */ /* 0x000ea20000000800 */
[----:B------:R-:W-:Y:S01]  /*5a30*/  LOP3.LUT R46, R46, 0x600000, RZ, 0xc0, !PT ;  /* 0x006000002e2e7812 */ /* 0x000fe200078ec0ff */
[----:B------:R-:W-:Y:S01]  /*5a40*/  IMAD.MOV.U32 R103, RZ, RZ, RZ ;  /* 0x000000ffff677224 */ /* 0x000fe200078e00ff */
[----:B------:R-:W-:Y:S01]  /*5a50*/  IADD3 R98, PT, PT, -R93, 0x2, RZ ;  /* 0x000000025d627810 */ /* 0x000fe20007ffe1ff */
[----:B------:R-:W-:Y:S01]  /*5a60*/  IMAD.MOV R94, RZ, RZ, -R94 ;  /* 0x000000ffff5e7224 */ /* 0x000fe200078e0a5e */
[----:B------:R-:W-:Y:S01]  /*5a70*/  LOP3.LUT R99, R99, 0xf20, R2, 0xf8, !PT ;  /* 0x00000f2063637812 */ /* 0x000fe200078ef802 */
[----:B------:R-:W-:Y:S01]  /*5a80*/  IMAD.MOV R93, RZ, RZ, -R93 ;  /* 0x000000ffff5d7224 */ /* 0x000fe200078e0a5d */
[----:B------:R-:W4:Y:S01]  /*5a90*/  LDCU.64 UR54, c[0x0][0x348] ;  /* 0x00006900ff3677ac */ /* 0x000f220008000a00 */
[----:B------:R-:W1:Y:S01]  /*5aa0*/  LDC R89, c[0x0][0xf20] ;  /* 0x0003c800ff597b82 */ /* 0x000e620000000800 */
[----:B------:R-:W3:Y:S01]  /*5ab0*/  LDS R0, [UR49+0x140] ;  /* 0x00014031ff007984 */ /* 0x000ee20008000800 */
[----:B------:R-:W-:Y:S01]  /*5ac0*/  IMAD.SHL.U32 R98, R98, 0x10, RZ ;  /* 0x0000001062627824 */ /* 0x000fe200078e00ff */
[----:B------:R-:W-:Y:S01]  /*5ad0*/  LEA R99, R99, UR53, 0x1 ;  /* 0x0000003563637c11 */ /* 0x000fe2000f8e08ff */
[----:B------:R-:W-:Y:S01]  /*5ae0*/  UMOV UR52, 0x1 ;  /* 0x0000000100347882 */ /* 0x000fe20000000000 */
[----:B------:R-:W-:Y:S01]  /*5af0*/  UMOV UR56, URZ ;  /* 0x000000ff00387c82 */ /* 0x000fe20008000000 */
[----:B------:R-:W1:Y:S02]  /*5b00*/  LDCU.64 UR38, c[0x0][0xc88] ;  /* 0x00019100ff2677ac */ /* 0x000e640008000a00 */
[----:B------:R-:W1:Y:S01]  /*5b10*/  LDC R41, c[0x0][0xf30] ;  /* 0x0003cc00ff297b82 */ /* 0x000e620000000800 */
[----:B------:R-:W1:Y:S01]  /*5b20*/  LDCU.64 UR44, c[0x0][0xc90] ;  /* 0x00019200ff2c77ac */ /* 0x000e620008000a00 */
[----:B------:R-:W-:Y:S01]  /*5b30*/  UMOV UR51, URZ ;  /* 0x000000ff00337c82 */ /* 0x000fe20008000000 */
[----:B------:R-:W-:-:S05]  /*5b40*/  UMOV UR50, URZ ;  /* 0x000000ff00327c82 */ /* 0x000fca0008000000 */
[----:B------:R-:W1:Y:S08]  /*5b50*/  LDC.64 R84, c[0x0][0xf10] ;  /* 0x0003c400ff547b82 */ /* 0x000e700000000a00 */
[----:B------:R-:W1:Y:S08]  /*5b60*/  LDC.64 R38, c[0x0][0xf18] ;  /* 0x0003c600ff267b82 */ /* 0x000e700000000a00 */
[----:B------:R-:W1:Y:S08]  /*5b70*/  LDC.64 R36, c[0x0][0xf28] ;  /* 0x0003ca00ff247b82 */ /* 0x000e700000000a00 */
[----:B------:R-:W1:Y:S01]  /*5b80*/  LDC.64 R82, c[0x0][0xcb0] ;  /* 0x00032c00ff527b82 */ /* 0x000e620000000a00 */
[----:B---3--:R-:W-:-:S07]  /*5b90*/  IMAD.IADD R46, R0, 0x1, R46 ;  /* 0x00000001002e7824 */ /* 0x008fce00078e022e */
[----:B------:R-:W3:Y:S08]  /*5ba0*/  LDC.64 R80, c[0x0][0xca8] ;  /* 0x00032a00ff507b82 */ /* 0x000ef00000000a00 */
[----:B--2-4-:R-:W1:Y:S02]  /*5bb0*/  LDC R90, c[0x0][0x374] ;  /* 0x0000dd00ff5a7b82 */ /* 0x014e640000000800 */
.L_x_124:
[C---:B------:R-:W-:Y:S02]  /*5bc0*/  LEA R0, R103.reuse, UR49, 0x3 ;  /* 0x0000003167007c11 */ /* 0x040fe4000f8e18ff */
[----:B------:R-:W-:Y:S02]  /*5bd0*/  SHF.L.U32 R2, R96, 0x1f, RZ ;  /* 0x0000001f60027819 */ /* 0x000fe400000006ff */
[----:B------:R-:W-:Y:S02]  /*5be0*/  LEA R16, R103, UR49, 0x4 ;  /* 0x0000003167107c11 */ /* 0x000fe4000f8e20ff */
[----:B------:R-:W2:Y:S02]  /*5bf0*/  SYNCS.PHASECHK.TRANS64.TRYWAIT P0, [R0+URZ+0xb0], R2 ;  /* 0x0000b002000075a7 */ /* 0x000ea400080011ff */
[----:B--2---:R-:W-:Y:S05]  /*5c00*/  @!P0 BRA `(.L_x_94) ;  /* 0x0000003000908947 */ /* 0x004fea0003800000 */
.L_x_168:
[----:B------:R-:W4:Y:S01]  /*5c10*/  LDC.64 R10, c[0x0][0xf10] ;  /* 0x0003c400ff0a7b82 */ /* 0x000f220000000a00 */
[----:B------:R-:W3:Y:S01]  /*5c20*/  LDS.128 R16, [R16+0x120] ;  /* 0x0001200010107984 */ /* 0x000ee20000000c00 */
[----:B-1----:R-:W-:Y:S01]  /*5c30*/  ISETP.NE.AND P1, PT, R41, 0x1, PT ;  /* 0x000000012900780c */ /* 0x002fe20003f25270 */
[----:B--2---:R-:W-:Y:S01]  /*5c40*/  VIADD R0, R0, 0xc0 ;  /* 0x000000c000007836 */ /* 0x004fe20000000000 */
[----:B------:R-:W-:Y:S04]  /*5c50*/  ISETP.GE.AND P0, PT, R40, 0x1, PT ;  /* 0x000000012800780c */ /* 0x000fe80003f06270 */
[----:B------:R-:W1:Y:S01]  /*5c60*/  LDC.64 R8, c[0x0][0xf18] ;  /* 0x0003c600ff087b82 */ /* 0x000e620000000a00 */
[----:B------:R-:W-:Y:S01]  /*5c70*/  PRMT R0, RZ, 0x654, R0 ;  /* 0x00000654ff007816 */ /* 0x000fe20000000000 */
[----:B------:R-:W-:Y:S01]  /*5c80*/  @!PT LDS RZ, [RZ] ;  /* 0x00000000fffff984 */ /* 0x000fe20000000800 */
[----:B------:R-:W-:Y:S01]  /*5c90*/  @!PT LDS RZ, [RZ] ;  /* 0x00000000fffff984 */ /* 0x000fe20000000800 */
[----:B------:R-:W-:Y:S01]  /*5ca0*/  @!PT LDS RZ, [RZ] ;  /* 0x00000000fffff984 */ /* 0x000fe20000000800 */
[----:B------:R-:W-:Y:S01]  /*5cb0*/  @!PT LDS RZ, [RZ] ;  /* 0x00000000fffff984 */ /* 0x000fe20000000800 */
[----:B------:R2:W-:Y:S06]  /*5cc0*/  MEMBAR.ALL.CTA ;  /* 0x0000000000007992 */ /* 0x0005ec0000008000 */
[----:B--2---:R-:W2:Y:S01]  /*5cd0*/  FENCE.VIEW.ASYNC.S ;  /* 0x00000000000073c6 */ /* 0x004ea20000000000 */
[----:B------:R-:W1:Y:S08]  /*5ce0*/  @!P1 LDC R12, c[0x0][0xf20] ;  /* 0x0003c800ff0c9b82 */ /* 0x000e700000000800 */
[----:B------:R-:W1:Y:S01]  /*5cf0*/  @!P1 LDC R7, c[0x0][0xf0c] ;  /* 0x0003c300ff079b82 */ /* 0x000e620000000800 */
[----:B--2---:R2:W-:Y:S01]  /*5d00*/  SYNCS.ARRIVE.TRANS64.RED.A1T0 RZ, [R0+URZ], RZ ;  /* 0x000000ff00ff79a7 */ /* 0x0045e200081004ff */
[----:B---3--:R-:W-:Y:S04]  /*5d10*/  LOP3.LUT P4, RZ, R18, 0x1, RZ, 0xc0, !PT ;  /* 0x0000000112ff7812 */ /* 0x008fe8000788c0ff */
[----:B------:R-:W-:Y:S09]  /*5d20*/  P2R R101, PR, RZ, 0x10 ;  /* 0x00000010ff657803 */ /* 0x000ff20000000000 */
[----:B------:R-:W-:Y:S02]  /*5d30*/  @P4 MOV R44, R16 ;  /* 0x00000010002c4202 */ /* 0x000fe40000000f00 */
[----:B------:R-:W-:Y:S01]  /*5d40*/  @P4 LOP3.LUT R43, R17, 0xffff, RZ, 0xc0, !PT ;  /* 0x0000ffff112b4812 */ /* 0x000fe200078ec0ff */
[----:B--2-4-:R-:W-:Y:S06]  /*5d50*/  @!P0 BRA `(.L_x_95) ;  /* 0x0000000000a48947 */ /* 0x014fec0003800000 */
[----:B------:R-:W-:Y:S01]  /*5d60*/  IMAD.HI.U32 R0, R90, R39, RZ ;  /* 0x000000275a007227 */ /* 0x000fe200078e00ff */
[----:B------:R-:W-:Y:S02]  /*5d70*/  ISETP.NE.AND P0, PT, R38, 0x1, PT ;  /* 0x000000012600780c */ /* 0x000fe40003f05270 */
[----:B------:R-:W-:Y:S01]  /*5d80*/  ISETP.NE.AND P2, PT, R40, 0x1, PT ;  /* 0x000000012800780c */ /* 0x000fe20003f45270 */
[----:B------:R-:W-:Y:S01]  /*5d90*/  IMAD.HI.U32 R4, R91, R84, RZ ;  /* 0x000000545b047227 */ /* 0x000fe200078e00ff */
[----:B------:R-:W-:Y:S02]  /*5da0*/  SHF.R.U32.HI R0, RZ, R89, R0 ;  /* 0x00000059ff007219 */ /* 0x000fe40000011600 */
[----:B------:R-:W-:Y:S01]  /*5db0*/  ISETP.NE.AND P3, PT, R42, 0x1, PT ;  /* 0x000000012a00780c */ /* 0x000fe20003f65270 */
[----:B------:R-:W-:Y:S01]  /*5dc0*/  IMAD.HI.U32 R6, R43, R39, RZ ;  /* 0x000000272b067227 */ /* 0x000fe200078e00ff */
[-C--:B------:R-:W-:Y:S02]  /*5dd0*/  SHF.R.U32.HI R4, RZ, R85.reuse, R4 ;  /* 0x00000055ff047219 */ /* 0x080fe40000011604 */
        /* <DEDUP_REMOVED lines=14> */
[C---:B------:R-:W-:Y:S03]  /*5ec0*/  IMAD.HI.U32 R0, R3.reuse, R36, RZ ;  /* 0x0000002403007227 */ /* 0x040fe600078e00ff */
[C---:B------:R-:W-:Y:S02]  /*5ed0*/  ISETP.GE.OR P0, PT, R2.reuse, R5, P0 ;  /* 0x000000050200720c */ /* 0x040fe40000706670 */
[----:B------:R-:W-:Y:S04]  /*5ee0*/  SHF.R.U32.HI R0, RZ, R37, R0 ;  /* 0x00000025ff007219 */ /* 0x000fe80000011600 */
[C---:B------:R-:W-:Y:S05]  /*5ef0*/  SEL R6, R3.reuse, R0, !P2 ;  /* 0x0000000003067207 */ /* 0x040fea0005000000 */
        /* <DEDUP_REMOVED lines=14> */
[----:B------:R-:W-:Y:S07]  /*5fe0*/  IMAD R43, R3, R38, R43 ;  /* 0x00000026032b7224 */ /* 0x000fee00078e022b */
.L_x_95:
[----:B------:R-:W-:Y:S01]  /*5ff0*/  @!P1 IMAD.HI.U32 R0, R44, R10, RZ ;  /* 0x0000000a2c009227 */ /* 0x000fe200078e00ff */
[----:B-1----:R-:W-:Y:S01]  /*6000*/  @!P1 ISETP.NE.AND P0, PT, R8, 0x1, PT ;  /* 0x000000010800980c */ /* 0x002fe20003f05270 */
[----:B------:R-:W-:Y:S01]  /*6010*/  ULOP3.LUT UP0, URZ, UR53, 0x1b0, URZ, 0xc0, !UPT ;  /* 0x000001b035ff7892 */ /* 0x000fe2000f80c0ff */
[----:B------:R-:W-:Y:S01]  /*6020*/  @!P1 ISETP.NE.AND P2, PT, R7, 0x1, PT ;  /* 0x000000010700980c */ /* 0x000fe20003f45270 */
[----:B------:R-:W-:Y:S01]  /*6030*/  @!P1 IMAD.HI.U32 R2, R43, R9, RZ ;  /* 0x000000092b029227 */ /* 0x000fe200078e00ff */
[----:B------:R-:W-:Y:S01]  /*6040*/  @!P1 SHF.R.U32.HI R0, RZ, R11, R0 ;  /* 0x0000000bff009219 */ /* 0x000fe20000011600 */
[----:B------:R-:W-:Y:S01]  /*6050*/  USHF.L.U32 UR42, UR20, 0x7, URZ ;  /* 0x00000007142a7899 */ /* 0x000fe200080006ff */
[----:B------:R-:W-:Y:S01]  /*6060*/  R2UR UR41, R24 ;  /* 0x00000000182972ca */ /* 0x000fe200000e0000 */
[----:B------:R-:W-:Y:S01]  /*6070*/  VIADD R103, R103, 0x1 ;  /* 0x0000000167677836 */ /* 0x000fe20000000000 */
[----:B------:R-:W-:Y:S02]  /*6080*/  @!P1 SHF.R.U32.HI R2, RZ, R12, R2 ;  /* 0x0000000cff029219 */ /* 0x000fe40000011602 */
[----:B------:R-:W-:Y:S02]  /*6090*/  @!P1 SEL R3, R44, R0, !P2 ;  /* 0x000000002c039207 */ /* 0x000fe40005000000 */
[----:B------:R-:W-:Y:S02]  /*60a0*/  @!P1 SEL R2, R43, R2, !P0 ;  /* 0x000000022b029207 */ /* 0x000fe40004000000 */
[----:B------:R-:W-:Y:S03]  /*60b0*/  @P4 SHF.R.U32.HI R95, RZ, 0x10, R17 ;  /* 0x00000010ff5f4819 */ /* 0x000fe60000011611 */
[----:B------:R-:W-:Y:S02]  /*60c0*/  @!P1 IMAD.IADD R0, R2, 0x1, -R3 ;  /* 0x0000000102009824 */ /* 0x000fe400078e0a03 */
[----:B------:R-:W-:Y:S01]  /*60d0*/  @!P1 IMAD.IADD R2, R3, 0x1, -R2 ;  /* 0x0000000103029824 */ /* 0x000fe200078e0a02 */
[----:B------:R-:W-:Y:S01]  /*60e0*/  USHF.L.U32 UR41, UR41, 0x6, URZ ;  /* 0x0000000629297899 */ /* 0x000fe200080006ff */
[----:B------:R-:W-:Y:S02]  /*60f0*/  @!P1 IMAD R44, R0, R7, R44 ;  /* 0x00000007002c9224 */ /* 0x000fe400078e022c */
[----:B------:R-:W-:Y:S01]  /*6100*/  @!P1 IMAD R43, R2, R8, R43 ;  /* 0x00000008022b9224 */ /* 0x000fe200078e022b */
[----:B------:R-:W-:Y:S08]  /*6110*/  BRA.U !UP0, `(.L_x_96) ;  /* 0x00000001087c7547 */ /* 0x000ff0000b800000 */
[----:B------:R-:W1:Y:S01]  /*6120*/  LDCU.64 UR8, c[0x4][0x80] ;  /* 0x01001000ff0877ac */ /* 0x000e620008000a00 */
[----:B------:R-:W-:Y:S01]  /*6130*/  MOV R2, 0x0 ;  /* 0x0000000000027802 */ /* 0x000fe20000000f00 */
[----:B------:R-:W-:Y:S02]  /*6140*/  HFMA2 R12, -RZ, RZ, 0, 5.9604644775390625e-08 ;  /* 0x00000001ff0c7431 */ /* 0x000fe400000001ff */
[----:B------:R-:W-:Y:S01]  /*6150*/  IMAD.MOV.U32 R8, RZ, RZ, 0x70 ;  /* 0x00000070ff087424 */ /* 0x000fe200078e00ff */
[----:B------:R2:W3:Y:S01]  /*6160*/  LDC.64 R14, c[0x4][R2] ;  /* 0x01000000020e7b82 */ /* 0x0004e20000000a00 */
[----:B------:R-:W4:Y:S01]  /*6170*/  LDCU.64 UR6, c[0x4][0x88] ;  /* 0x01001100ff0677ac */ /* 0x000f220008000a00 */
[----:B------:R-:W-:Y:S01]  /*6180*/  IMAD.MOV.U32 R13, RZ, RZ, RZ ;  /* 0x000000ffff0d7224 */ /* 0x000fe200078e00ff */
[----:B------:R-:W2:Y:S01]  /*6190*/  LDCU.64 UR4, c[0x4][0x8] ;  /* 0x01000100ff0477ac */ /* 0x000ea20008000a00 */
[----:B-1----:R-:W-:Y:S01]  /*61a0*/  MOV R5, UR9 ;  /* 0x0000000900057c02 */ /* 0x002fe20008000f00 */
[----:B------:R-:W-:Y:S01]  /*61b0*/  IMAD.U32 R4, RZ, RZ, UR8 ;  /* 0x00000008ff047e24 */ /* 0x000fe2000f8e00ff */
[----:B----4-:R-:W-:Y:S01]  /*61c0*/  MOV R7, UR7 ;  /* 0x0000000700077c02 */ /* 0x010fe20008000f00 */
[----:B------:R-:W-:Y:S01]  /*61d0*/  IMAD.U32 R6, RZ, RZ, UR6 ;  /* 0x00000006ff067e24 */ /* 0x000fe2000f8e00ff */
[----:B--2---:R-:W-:Y:S01]  /*61e0*/  MOV R11, UR5 ;  /* 0x00000005000b7c02 */ /* 0x004fe20008000f00 */
[----:B------:R-:W-:Y:S02]  /*61f0*/  IMAD.U32 R10, RZ, RZ, UR4 ;  /* 0x00000004ff0a7e24 */ /* 0x000fe4000f8e00ff */
[----:B------:R-:W-:Y:S07]  /*6200*/  LEPC R20, `(.L_x_97) ;  /* 0x000000001014794e */ /* 0x000fee0000000000 */
[----:B---3-5:R-:W-:Y:S05]  /*6210*/  CALL.ABS.NOINC R14 ;  /* 0x000000000e007343 */ /* 0x028fea0003c00000 */
.L_x_97:
[----:B------:R-:W1:Y:S01]  /*6220*/  LDCU.64 UR8, c[0x4][0x80] ;  /* 0x01001000ff0877ac */ /* 0x000e620008000a00 */
[----:B------:R-:W2:Y:S01]  /*6230*/  LDC.64 R2, c[0x4][R2] ;  /* 0x0100000002027b82 */ /* 0x000ea20000000a00 */
[----:B------:R-:W-:Y:S02]  /*6240*/  HFMA2 R12, -RZ, RZ, 0, 5.9604644775390625e-08 ;  /* 0x00000001ff0c7431 */ /* 0x000fe400000001ff */
[----:B------:R-:W-:Y:S02]  /*6250*/  IMAD.MOV.U32 R8, RZ, RZ, 0x70 ;  /* 0x00000070ff087424 */ /* 0x000fe400078e00ff */
[----:B------:R-:W-:Y:S01]  /*6260*/  IMAD.MOV.U32 R13, RZ, RZ, RZ ;  /* 0x000000ffff0d7224 */ /* 0x000fe200078e00ff */
[----:B------:R-:W3:Y:S01]  /*6270*/  LDCU.64 UR6, c[0x4][0x88] ;  /* 0x01001100ff0677ac */ /* 0x000ee20008000a00 */
[----:B------:R-:W4:Y:S01]  /*6280*/  LDCU.64 UR4, c[0x4][0x8] ;  /* 0x01000100ff0477ac */ /* 0x000f220008000a00 */
[----:B-1----:R-:W-:Y:S02]  /*6290*/  MOV R4, UR8 ;  /* 0x0000000800047c02 */ /* 0x002fe40008000f00 */
[----:B------:R-:W-:Y:S02]  /*62a0*/  MOV R5, UR9 ;  /* 0x0000000900057c02 */ /* 0x000fe40008000f00 */
[----:B---3--:R-:W-:Y:S01]  /*62b0*/  MOV R7, UR7 ;  /* 0x0000000700077c02 */ /* 0x008fe20008000f00 */
[----:B------:R-:W-:Y:S01]  /*62c0*/  IMAD.U32 R6, RZ, RZ, UR6 ;  /* 0x00000006ff067e24 */ /* 0x000fe2000f8e00ff */
[----:B----4-:R-:W-:Y:S01]  /*62d0*/  MOV R11, UR5 ;  /* 0x00000005000b7c02 */ /* 0x010fe20008000f00 */
[----:B------:R-:W-:Y:S02]  /*62e0*/  IMAD.U32 R10, RZ, RZ, UR4 ;  /* 0x00000004ff0a7e24 */ /* 0x000fe4000f8e00ff */
[----:B------:R-:W-:Y:S07]  /*62f0*/  LEPC R20, `(.L_x_96) ;  /* 0x000000001014794e */ /* 0x000fee0000000000 */
[----:B--2---:R-:W-:Y:S05]  /*6300*/  CALL.ABS.NOINC R2 ;  /* 0x0000000002007343 */ /* 0x004fea0003c00000 */
.L_x_96:
[----:B------:R-:W-:Y:S01]  /*6310*/  ISETP.NE.U32.AND P4, PT, R82, RZ, PT ;  /* 0x000000ff5200720c */ /* 0x000fe20003f85070 */
[----:B------:R-:W-:Y:S01]  /*6320*/  UISETP.NE.AND UP2, UPT, UR48, URZ, UPT ;  /* 0x000000ff3000728c */ /* 0x000fe2000bf45270 */
[----:B------:R-:W-:Y:S01]  /*6330*/  ISETP.NE.U32.AND P2, PT, RZ, UR38, PT ;  /* 0x00000026ff007c0c */ /* 0x000fe2000bf45070 */
[----:B------:R-:W-:Y:S01]  /*6340*/  UISETP.NE.U32.AND UP1, UPT, UR44, URZ, UPT ;  /* 0x000000ff2c00728c */ /* 0x000fe2000bf25070 */
[----:B------:R-:W-:Y:S01]  /*6350*/  ISETP.NE.AND.EX P4, PT, R83, RZ, PT, P4 ;  /* 0x000000ff5300720c */ /* 0x000fe20003f85340 */
[----:B------:R-:W-:Y:S01]  /*6360*/  UPLOP3.LUT UP0, UPT, UPT, UPT, UPT, 0x40, 0x4 ;  /* 0x000000000004789c */ /* 0x000fe20003f0e870 */
[----:B------:R-:W-:Y:S01]  /*6370*/  ISETP.NE.AND.EX P2, PT, RZ, UR39, PT, P2 ;  /* 0x00000027ff007c0c */ /* 0x000fe2000bf45320 */
[----:B------:R-:W-:Y:S01]  /*6380*/  UISETP.NE.AND.EX UP1, UPT, UR45, URZ, UPT, UP1 ;  /* 0x000000ff2d00728c */ /* 0x000fe2000bf25310 */
[----:B------:R-:W-:Y:S04]  /*6390*/  PLOP3.LUT P1, PT, PT, PT, UP2, 0x80, 0x8 ;  /* 0x000000000008781c */ /* 0x000fe80003f2f028 */
[----:B------:R-:W-:Y:S06]  /*63a0*/  @UP2 UPLOP3.LUT UP0, UPT, UPT, UPT, UP1, 0x80, 0x8 ;  /* 0x000000000008289c */ /* 0x000fec0003f0f010 */
[----:B------:R-:W-:Y:S01]  /*63b0*/  PLOP3.LUT P0, PT, PT, PT, UP0, 0x80, 0x8 ;  /* 0x000000000008781c */ /* 0x000fe20003f0f008 */
[----:B------:R-:W-:Y:S01]  /*63c0*/  @!UPT UIADD3 URZ, UPT, UPT, URZ, URZ, URZ ;  /* 0x000000fffffff290 */ /* 0x000fe2000fffe0ff */
[----:B------:R-:W-:Y:S11]  /*63d0*/  BRA.U !UP1, `(.L_x_98) ;  /* 0x0000000109387547 */ /* 0x000ff6000b800000 */
[----:B------:R-:W-:Y:S01]  /*63e0*/  UISETP.NE.U32.AND UP0, UPT, UR38, URZ, UPT ;  /* 0x000000ff2600728c */ /* 0x000fe2000bf05070 */
[----:B------:R-:W-:Y:S02]  /*63f0*/  HFMA2 R0, -RZ, RZ, 0, 5.9604644775390625e-08 ;  /* 0x00000001ff007431 */ /* 0x000fe400000001ff */
[----:B------:R-:W-:Y:S01]  /*6400*/  IMAD.MOV.U32 R88, RZ, RZ, 0x1 ;  /* 0x00000001ff587424 */ /* 0x000fe200078e00ff */
[----:B------:R-:W-:Y:S06]  /*6410*/  UISETP.NE.AND.EX UP0, UPT, UR39, URZ, UPT, UP0 ;  /* 0x000000ff2700728c */ /* 0x000fec000bf05300 */
[----:B------:R-:W-:Y:S05]  /*6420*/  PLOP3.LUT P3, PT, PT, PT, UP0, 0x80, 0x8 ;  /* 0x000000000008781c */ /* 0x000fea0003f6f008 */
[----:B------:R-:W1:Y:S01]  /*6430*/  @UP0 LDCU.64 UR6, c[0x0][0xc88] ;  /* 0x00019100ff0607ac */ /* 0x000e620008000a00 */
[----:B------:R-:W-:Y:S07]  /*6440*/  @UP0 UIMAD UR4, UR36, UR44, URZ ;  /* 0x0000002c240402a4 */ /* 0x000fee000f8e02ff */
[----:B------:R-:W-:Y:S01]  /*6450*/  @!P3 PRMT R88, R0, 0x7610, R88 ;  /* 0x000076100058b816 */ /* 0x000fe20000000058 */
[----:B-1----:R-:W-:Y:S03]  /*6460*/  @UP0 UIMAD.WIDE UR6, UR4, 0x4, UR6 ;  /* 0x00000004040608a5 */ /* 0x002fe6000f8e0206 */
[----:B------:R-:W1:Y:S03]  /*6470*/  @!UP0 LDCU UR4, c[0x0][0xc80] ;  /* 0x00019000ff0487ac */ /* 0x000e660008000800 */
[----:B------:R-:W-:Y:S01]  /*6480*/  IMAD.U32 R2, RZ, RZ, UR6 ;  /* 0x00000006ff027e24 */ /* 0x000fe2000f8e00ff */
[----:B------:R-:W-:Y:S05]  /*6490*/  MOV R3, UR7 ;  /* 0x0000000700037c02 */ /* 0x000fea0008000f00 */
[----:B-----5:R2:W5:Y:S02]  /*64a0*/  @P3 LDG.E R49, desc[UR46][R2.64] ;  /* 0x0000002e02313981 */ /* 0x020564000c1e1900 */
[----:B-12---:R-:W-:Y:S02]  /*64b0*/  @!P3 IMAD.U32 R49, RZ, RZ, UR4 ;  /* 0x00000004ff31be24 */ /* 0x006fe4000f8e00ff */
.L_x_98:
[----:B------:R-:W-:Y:S05]  /*64c0*/  @!P4 BRA `(.L_x_99) ;  /* 0x000000000020c947 */ /* 0x000fea0003800000 */
[----:B------:R-:W-:Y:S04]  /*64d0*/  ISETP.NE.U32.AND P3, PT, R80, RZ, PT ;  /* 0x000000ff5000720c */ /* 0x000fe80003f65070 */
[----:B------:R-:W-:Y:S11]  /*64e0*/  ISETP.NE.AND.EX P3, PT, R81, RZ, PT, P3 ;  /* 0x000000ff5100720c */ /* 0x000ff60003f65330 */
[----:B------:R-:W-:Y:S02]  /*64f0*/  @!UPT UIADD3 URZ, UPT, UPT, URZ, URZ, URZ ;  /* 0x000000fffffff290 */ /* 0x000fe4000fffe0ff */
[----:B------:R-:W1:Y:S01]  /*6500*/  @P3 LDC.64 R2, c[0x0][0xca8] ;  /* 0x00032a00ff023b82 */ /* 0x000e620000000a00 */
[----:B------:R-:W-:Y:S04]  /*6510*/  @P3 IMAD R0, R82, UR36, RZ ;  /* 0x0000002452003c24 */ /* 0x000fe8000f8e02ff */
[----:B-1----:R-:W-:Y:S05]  /*6520*/  @P3 IMAD.WIDE R2, R0, 0x4, R2 ;  /* 0x0000000400023825 */ /* 0x002fea00078e0202 */
[----:B-----5:R1:W5:Y:S02]  /*6530*/  @P3 LDG.E R47, desc[UR46][R2.64] ;  /* 0x0000002e022f3981 */ /* 0x020364000c1e1900 */
[----:B-1----:R-:W2:Y:S02]  /*6540*/  @!P3 LDC R47, c[0x0][0xca0] ;  /* 0x00032800ff2fbb82 */ /* 0x002ea40000000800 */
.L_x_99:
[----:B-----5:R-:W-:Y:S01]  /*6550*/  FSETP.NEU.AND P3, PT, R49, RZ, PT ;  /* 0x000000ff3100720b */ /* 0x020fe20003f6d000 */
[----:B------:R-:W-:Y:S01]  /*6560*/  ULOP3.LUT UR4, UR52, 0x1, URZ, 0x3c, !UPT ;  /* 0x0000000134047892 */ /* 0x000fe2000f8e3cff */
[----:B------:R-:W-:Y:S01]  /*6570*/  SEL R4, RZ, 0xffffffff, P2 ;  /* 0xffffffffff047807 */ /* 0x000fe20001000000 */
[----:B------:R-:W-:Y:S01]  /*6580*/  IMAD.U32 R72, RZ, RZ, UR56 ;  /* 0x00000038ff487e24 */ /* 0x000fe2000f8e00ff */
[----:B------:R-:W-:Y:S01]  /*6590*/  @P1 LOP3.LUT P2, RZ, R88, 0xff, RZ, 0xc0, !PT ;  /* 0x000000ff58ff1812 */ /* 0x000fe2000784c0ff */
[----:B------:R-:W-:Y:S01]  /*65a0*/  IMAD.SHL.U32 R106, R94, 0x10, RZ ;  /* 0x000000105e6a7824 */ /* 0x000fe200078e00ff */
[----:B------:R-:W-:Y:S01]  /*65b0*/  @P1 SEL R0, RZ, 0xffffffff, P3 ;  /* 0xffffffffff001807 */ /* 0x000fe20001800000 */
[----:B------:R-:W-:Y:S01]  /*65c0*/  IMAD.U32 R107, RZ, RZ, UR4 ;  /* 0x00000004ff6b7e24 */ /* 0x000fe2000f8e00ff */
[----:B------:R-:W-:Y:S01]  /*65d0*/  LEA R73, R45, UR49, 0x3 ;  /* 0x000000312d497c11 */ /* 0x000fe2000f8e18ff */
[----:B------:R-:W-:Y:S01]  /*65e0*/  IMAD.SHL.U32 R72, R72, 0x2000, RZ ;  /* 0x0000200048487824 */ /* 0x000fe200078e00ff */
[----:B------:R-:W-:Y:S01]  /*65f0*/  @P0 SEL R0, R4, R0, !P2 ;  /* 0x0000000004000207 */ /* 0x000fe20005000000 */
[----:B------:R-:W-:Y:S01]  /*6600*/  IMAD.SHL.U32 R105, R93, 0x10, RZ ;  /* 0x000000105d697824 */ /* 0x000fe200078e00ff */
[----:B------:R-:W-:Y:S01]  /*6610*/  PLOP3.LUT P2, PT, PT, PT, UP1, 0x80, 0x8 ;  /* 0x000000000008781c */ /* 0x000fe20003f4f018 */
[----:B------:R-:W-:Y:S01]  /*6620*/  IMAD.IADD R67, R99, 0x1, R72 ;  /* 0x0000000163437824 */ /* 0x000fe200078e0248 */
[----:B------:R-:W-:Y:S01]  /*6630*/  @P1 LOP3.LUT R0, R0, 0x1, RZ, 0xc0, !PT ;  /* 0x0000000100001812 */ /* 0x000fe200078ec0ff */
[----:B------:R-:W-:Y:S01]  /*6640*/  BSSY B1, `(.L_x_100) ;  /* 0x0000039000017945 */ /* 0x000fe20003800000 */
[----:B------:R-:W-:Y:S01]  /*6650*/  LOP3.LUT P4, R102, R88, 0xff, RZ, 0xc0, !PT ;  /* 0x000000ff58667812 */ /* 0x000fe2000788c0ff */
[----:B------:R-:W-:Y:S01]  /*6660*/  IMAD.IADD R66, R67, 0x1, R106 ;  /* 0x0000000143427824 */ /* 0x000fe200078e026a */
[----:B------:R-:W-:Y:S01]  /*6670*/  ISETP.NE.U32.OR P5, PT, R0, 0x1, !P1 ;  /* 0x000000010000780c */ /* 0x000fe20004fa5470 */
[----:B------:R-:W-:Y:S01]  /*6680*/  IMAD.U32 R0, RZ, RZ, UR56 ;  /* 0x00000038ff007e24 */ /* 0x000fe2000f8e00ff */
[----:B------:R-:W-:Y:S01]  /*6690*/  SEL R3, RZ, 0xffffffff, P3 ;  /* 0xffffffffff037807 */ /* 0x000fe20001800000 */
[----:B------:R-:W-:Y:S01]  /*66a0*/  IMAD.MOV.U32 R75, RZ, RZ, 0x1 ;  /* 0x00000001ff4b7424 */ /* 0x000fe200078e00ff */
[----:B------:R-:W-:Y:S01]  /*66b0*/  P2R R104, PR, RZ, 0x20 ;  /* 0x00000020ff687803 */ /* 0x000fe20000000000 */
[----:B------:R-:W-:Y:S01]  /*66c0*/  IMAD R48, R45, 0x40, R46 ;  /* 0x000000402d307824 */ /* 0x000fe200078e022e */
[----:B------:R-:W-:Y:S01]  /*66d0*/  LEA R0, R0, UR49, 0x3 ;  /* 0x0000003100007c11 */ /* 0x000fe2000f8e18ff */
[----:B------:R-:W-:Y:S01]  /*66e0*/  IMAD.U32 R74, RZ, RZ, UR56 ;  /* 0x00000038ff4a7e24 */ /* 0x000fe2000f8e00ff */
[----:B------:R-:W-:Y:S02]  /*66f0*/  @P2 SEL R3, R4, R3, !P4 ;  /* 0x0000000304032207 */ /* 0x000fe40006000000 */
[----:B------:R-:W-:Y:S02]  /*6700*/  CS2R R78, SRZ ;  /* 0x00000000004e7805 */ /* 0x000fe4000001ff00 */
[----:B------:R-:W-:Y:S02]  /*6710*/  CS2R R76, SRZ ;  /* 0x00000000004c7805 */ /* 0x000fe4000001ff00 */
[----:B------:R-:W-:Y:S02]  /*6720*/  CS2R R70, SRZ ;  /* 0x0000000000467805 */ /* 0x000fe4000001ff00 */
[----:B------:R-:W-:Y:S02]  /*6730*/  LOP3.LUT R3, R3, 0x1, RZ, 0xc0, !PT ;  /* 0x0000000103037812 */ /* 0x000fe400078ec0ff */
[----:B------:R-:W-:Y:S02]  /*6740*/  CS2R R68, SRZ ;  /* 0x0000000000447805 */ /* 0x000fe4000001ff00 */
[----:B------:R-:W-:Y:S02]  /*6750*/  @P5 SHF.L.U32 R2, R107, 0x1f, RZ ;  /* 0x0000001f6b025819 */ /* 0x000fe400000006ff */
[----:B------:R-:W-:Y:S02]  /*6760*/  CS2R R62, SRZ ;  /* 0x00000000003e7805 */ /* 0x000fe4000001ff00 */
[----:B------:R-:W-:Y:S02]  /*6770*/  ISETP.NE.U32.AND P2, PT, R3, 0x1, PT ;  /* 0x000000010300780c */ /* 0x000fe40003f45070 */
[----:B------:R-:W-:Y:S01]  /*6780*/  CS2R R60, SRZ ;  /* 0x00000000003c7805 */ /* 0x000fe2000001ff00 */
[----:B------:R1:W3:Y:S01]  /*6790*/  @P5 SYNCS.PHASECHK.TRANS64.TRYWAIT P1, [R0+URZ+0x70], R2 ;  /* 0x00007002000055a7 */ /* 0x0002e200080211ff */
[----:B------:R-:W-:Y:S02]  /*67a0*/  CS2R R58, SRZ ;  /* 0x00000000003a7805 */ /* 0x000fe4000001ff00 */
[----:B------:R-:W-:Y:S02]  /*67b0*/  P2R R108, PR, RZ, 0x4 ;  /* 0x00000004ff6c7803 */ /* 0x000fe40000000000 */
[----:B------:R-:W-:Y:S01]  /*67c0*/  CS2R R56, SRZ ;  /* 0x0000000000387805 */ /* 0x000fe2000001ff00 */
[----:B------:R-:W-:Y:S02]  /*67d0*/  IMAD.IADD R65, R67, 0x1, R105 ;  /* 0x0000000143417824 */ /* 0x000fe400078e0269 */
[----:B------:R-:W-:Y:S01]  /*67e0*/  IMAD.IADD R64, R98, 0x1, R66 ;  /* 0x0000000162407824 */ /* 0x000fe200078e0242 */
[----:B-1----:R-:W-:Y:S04]  /*67f0*/  SHF.L.U32 R2, R97, 0x1f, RZ ;  /* 0x0000001f61027819 */ /* 0x002fe800000006ff */
[----:B------:R1:W4:Y:S01]  /*6800*/  SYNCS.PHASECHK.TRANS64.TRYWAIT P0, [R73+URZ+0xd0], R2 ;  /* 0x0000d002490075a7 */ /* 0x00032200080011ff */
[----:B---3--:R-:W-:Y:S01]  /*6810*/  @P5 SEL R75, RZ, 0x1, !P1 ;  /* 0x00000001ff4b5807 */ /* 0x008fe20004800000 */
[----:B-1----:R-:W-:Y:S06]  /*6820*/  @!P5 BRA `(.L_x_101) ;  /* 0x000000000068d947 */ /* 0x002fec0003800000 */
[----:B------:R-:W-:Y:S01]  /*6830*/  ISETP.NE.AND P1, PT, R75, RZ, PT ;  /* 0x000000ff4b00720c */ /* 0x000fe20003f25270 */
[----:B------:R-:W-:Y:S01]  /*6840*/  BSSY B0, `(.L_x_102) ;  /* 0x000000d000007945 */ /* 0x000fe20003800000 */
[----:B------:R-:W-:Y:S02]  /*6850*/  CS2R R58, SRZ ;  /* 0x00000000003a7805 */ /* 0x000fe4000001ff00 */
[----:B------:R-:W-:Y:S02]  /*6860*/  CS2R R56, SRZ ;  /* 0x0000000000387805 */ /* 0x000fe4000001ff00 */
[----:B------:R-:W-:Y:S02]  /*6870*/  CS2R R62, SRZ ;  /* 0x00000000003e7805 */ /* 0x000fe4000001ff00 */
[----:B------:R-:W-:Y:S02]  /*6880*/  CS2R R60, SRZ ;  /* 0x00000000003c7805 */ /* 0x000fe4000001ff00 */
[----:B------:R-:W-:Y:S02]  /*6890*/  CS2R R70, SRZ ;  /* 0x0000000000467805 */ /* 0x000fe4000001ff00 */
[----:B------:R-:W-:Y:S02]  /*68a0*/  CS2R R68, SRZ ;  /* 0x0000000000447805 */ /* 0x000fe4000001ff00 */
[----:B------:R-:W-:Y:S02]  /*68b0*/  CS2R R78, SRZ ;  /* 0x00000000004e7805 */ /* 0x000fe4000001ff00 */
[----:B------:R-:W-:Y:S01]  /*68c0*/  CS2R R76, SRZ ;  /* 0x00000000004c7805 */ /* 0x000fe2000001ff00 */
[----:B------:R-:W-:Y:S06]  /*68d0*/  @P1 BRA `(.L_x_103) ;  /* 0x00000000000c1947 */ /* 0x000fec0003800000 */
[----:B------:R-:W-:Y:S04]  /*68e0*/  SHF.L.U32 R3, R107, 0x1f, RZ ;  /* 0x0000001f6b037819 */ /* 0x000fe800000006ff */
[----:B------:R-:W1:Y:S02]  /*68f0*/  SYNCS.PHASECHK.TRANS64.TRYWAIT P1, [R0+URZ+0x70], R3 ;  /* 0x00007003000075a7 */ /* 0x000e6400080211ff */
[----:B-1----:R-:W-:Y:S05]  /*6900*/  @!P1 BRA `(.L_x_104) ;  /* 0x0000002400649947 */ /* 0x002fea0003800000 */
.L_x_103:
[----:B------:R-:W-:Y:S05]  /*6910*/  BSYNC B0 ;  /* 0x0000000000007941 */ /* 0x000fea0003800000 */
.L_x_102:
[----:B------:R-:W-:Y:S01]  /*6920*/  ISETP.NE.AND P1, PT, R108, RZ, PT ;  /* 0x000000ff6c00720c */ /* 0x000fe20003f25270 */
[----:B------:R-:W-:Y:S04]  /*6930*/  UIADD3 UR5, UPT, UPT, UR56, 0x1, URZ ;  /* 0x0000000138057890 */ /* 0x000fe8000fffe0ff */
[----:B------:R-:W-:Y:S04]  /*6940*/  UISETP.NE.AND UP0, UPT, UR5, 0x3, UPT ;  /* 0x000000030500788c */ /* 0x000fe8000bf05270 */
[----:B------:R-:W-:Y:S02]  /*6950*/  USEL UR4, URZ, 0x1, UP0 ;  /* 0x00000001ff047887 */ /* 0x000fe40008000000 */
[----:B------:R-:W-:Y:S02]  /*6960*/  USEL UR5, UR5, URZ, UP0 ;  /* 0x000000ff05057287 */ /* 0x000fe40008000000 */
[----:B------:R3:W1:Y:S02]  /*6970*/  @P1 LDS.128 R56, [R67] ;  /* 0x0000000043381984 */ /* 0x0006640000000c00 */
[----:B------:R-:W-:Y:S02]  /*6980*/  LOP3.LUT R107, R107, UR4, RZ, 0x3c, !PT ;  /* 0x000000046b6b7c12 */ /* 0x000fe4000f8e3cff */
[----:B------:R3:W1:Y:S01]  /*6990*/  @P1 LDS.128 R60, [R66+0x10] ;  /* 0x00001000423c1984 */ /* 0x0006620000000c00 */
[----:B------:R-:W-:Y:S03]  /*69a0*/  IMAD.U32 R74, RZ, RZ, UR5 ;  /* 0x00000005ff4a7e24 */ /* 0x000fe6000f8e00ff */
[----:B------:R3:W1:Y:S04]  /*69b0*/  @P1 LDS.128 R68, [R65+0x20] ;  /* 0x0000200041441984 */ /* 0x0006680000000c00 */
[----:B------:R3:W1:Y:S02]  /*69c0*/  @P1 LDS.128 R76, [R64+0x10] ;  /* 0x00001000404c1984 */ /* 0x0006640000000c00 */
.L_x_101:
[----:B------:R-:W-:Y:S05]  /*69d0*/  BSYNC B1 ;  /* 0x0000000000017941 */ /* 0x000fea0003800000 */
.L_x_100:
[----:B-1----:R-:W-:Y:S04]  /*69e0*/  SHF.R.U32.HI R0, RZ, 0x15, R48 ;  /* 0x00000015ff007819 */ /* 0x002fe80000011630 */
[----:B------:R-:W-:Y:S01]  /*69f0*/  LOP3.LUT P1, RZ, R0, 0x3, R92, 0x48, !PT ;  /* 0x0000000300ff7812 */ /* 0x000fe2000782485c */
[----:B------:R-:W-:Y:S01]  /*6a00*/  @!UPT UIADD3 URZ, UPT, UPT, URZ, URZ, URZ ;  /* 0x000000fffffff290 */ /* 0x000fe2000fffe0ff */
[----:B----4-:R-:W-:Y:S11]  /*6a10*/  @P0 BRA `(.L_x_105) ;  /* 0x0000000000080947 */ /* 0x010ff60003800000 */
[----:B------:R-:W1:Y:S02]  /*6a20*/  SYNCS.PHASECHK.TRANS64.TRYWAIT P0, [R73+URZ+0xd0], R2 ;  /* 0x0000d002490075a7 */ /* 0x000e6400080011ff */
[----:B-1----:R-:W-:Y:S05]  /*6a30*/  @!P0 BRA `(.L_x_106) ;  /* 0x00000024002c8947 */ /* 0x002fea0003800000 */
.L_x_105:
[----:B------:R-:W-:Y:S05]  /*6a40*/  @!P1 BRA `(.L_x_107) ;  /* 0x0000000000409947 */ /* 0x000fea0003800000 */
[----:B------:R-:W4:Y:S01]  /*6a50*/  LDCU.64 UR8, c[0x4][0x70] ;  /* 0x01000e00ff0877ac */ /* 0x000f220008000a00 */
[----:B------:R-:W-:Y:S01]  /*6a60*/  MOV R3, 0x0 ;  /* 0x0000000000037802 */ /* 0x000fe20000000f00 */
[----:B------:R-:W-:Y:S02]  /*6a70*/  HFMA2 R12, -RZ, RZ, 0, 5.9604644775390625e-08 ;  /* 0x00000001ff0c7431 */ /* 0x000fe400000001ff */
[----:B------:R-:W-:Y:S02]  /*6a80*/  IMAD.MOV.U32 R8, RZ, RZ, 0x192 ;  /* 0x00000192ff087424 */ /* 0x000fe400078e00ff */
[----:B------:R-:W-:Y:S01]  /*6a90*/  IMAD.MOV.U32 R13, RZ, RZ, RZ ;  /* 0x000000ffff0d7224 */ /* 0x000fe200078e00ff */
[----:B------:R-:W5:Y:S01]  /*6aa0*/  LDCU.64 UR6, c[0x4][0x78] ;  /* 0x01000f00ff0677ac */ /* 0x000f620008000a00 */
[----:B-1----:R-:W1:Y:S01]  /*6ab0*/  LDC.64 R2, c[0x4][R3] ;  /* 0x0100000003027b82 */ /* 0x002e620000000a00 */
[----:B------:R-:W2:Y:S01]  /*6ac0*/  LDCU.64 UR4, c[0x4][0x10] ;  /* 0x01000200ff0477ac */ /* 0x000ea20008000a00 */
[----:B----4-:R-:W-:Y:S01]  /*6ad0*/  MOV R5, UR9 ;  /* 0x0000000900057c02 */ /* 0x010fe20008000f00 */
[----:B------:R-:W-:Y:S01]  /*6ae0*/  IMAD.U32 R4, RZ, RZ, UR8 ;  /* 0x00000008ff047e24 */ /* 0x000fe2000f8e00ff */
[----:B-----5:R-:W-:Y:S01]  /*6af0*/  MOV R7, UR7 ;  /* 0x0000000700077c02 */ /* 0x020fe20008000f00 */
[----:B------:R-:W-:Y:S01]  /*6b00*/  IMAD.U32 R6, RZ, RZ, UR6 ;  /* 0x00000006ff067e24 */ /* 0x000fe2000f8e00ff */
[----:B--2---:R-:W-:Y:S01]  /*6b10*/  MOV R11, UR5 ;  /* 0x00000005000b7c02 */ /* 0x004fe20008000f00 */
[----:B------:R-:W-:Y:S02]  /*6b20*/  IMAD.U32 R10, RZ, RZ, UR4 ;  /* 0x00000004ff0a7e24 */ /* 0x000fe4000f8e00ff */
[----:B------:R-:W-:Y:S07]  /*6b30*/  LEPC R20, `(.L_x_107) ;  /* 0x000000001014794e */ /* 0x000fee0000000000 */
[----:B-1-3--:R-:W-:Y:S05]  /*6b40*/  CALL.ABS.NOINC R2 ;  /* 0x0000000002007343 */ /* 0x00afea0003c00000 */
.L_x_107:
[----:B------:R-:W-:Y:S01]  /*6b50*/  SHF.L.U32 R50, R56, 0x10, RZ ;  /* 0x0000001038327819 */ /* 0x000fe200000006ff */
[----:B------:R-:W-:Y:S05]  /*6b60*/  WARPSYNC.ALL ;  /* 0x0000000000007948 */ /* 0x000fea0003800000 */
[----:B------:R-:W-:Y:S01]  /*6b70*/  R2UR UR4, R48 ;  /* 0x00000000300472ca */ /* 0x000fe200000e0000 */
[----:B------:R-:W-:Y:S01]  /*6b80*/  BSSY.RECONVERGENT B0, `(.L_x_108) ;  /* 0x0000085000007945 */ /* 0x000fe20003800200 */
[----:B------:R-:W-:Y:S02]  /*6b90*/  LOP3.LUT R51, R56, 0xffff0000, RZ, 0xc0, !PT ;  /* 0xffff000038337812 */ /* 0x000fe400078ec0ff */
[----:B------:R-:W-:Y:S02]  /*6ba0*/  SHF.L.U32 R52, R57, 0x10, RZ ;  /* 0x0000001039347819 */ /* 0x000fe400000006ff */
[----:B------:R-:W-:Y:S07]  /*6bb0*/  ISETP.NE.AND P0, PT, R100, RZ, PT ;  /* 0x000000ff6400720c */ /* 0x000fee0003f05270 */
[----:B------:R-:W2:Y:S02]  /*6bc0*/  LDTM.x32 R4, tmem[UR4] ;  /* 0x00000004000479ee */ /* 0x000ea400082c0000 */
[C---:B--2---:R-:W-:Y:S01]  /*6bd0*/  FMUL R0, R47.reuse, R4 ;  /* 0x000000042f007220 */ /* 0x044fe20000400000 */
[C---:B-1----:R-:W-:Y:S01]  /*6be0*/  FMUL R2, R47.reuse, R5 ;  /* 0x000000052f027220 */ /* 0x042fe20000400000 */
[C---:B------:R-:W-:Y:S01]  /*6bf0*/  FMUL R4, R47.reuse, R8 ;  /* 0x000000082f047220 */ /* 0x040fe20000400000 */
[C---:B------:R-:W-:Y:S01]  /*6c00*/  FMUL R3, R47.reuse, R6 ;  /* 0x000000062f037220 */ /* 0x040fe20000400000 */
[C---:B------:R-:W-:Y:S01]  /*6c10*/  FMUL R5, R47.reuse, R9 ;  /* 0x000000092f057220 */ /* 0x040fe20000400000 */
[C---:B------:R-:W-:Y:S01]  /*6c20*/  FMUL R8, R47.reuse, R12 ;  /* 0x0000000c2f087220 */ /* 0x040fe20000400000 */
[C---:B------:R-:W-:Y:S01]  /*6c30*/  FMUL R6, R47.reuse, R10 ;  /* 0x0000000a2f067220 */ /* 0x040fe20000400000 */
[C---:B------:R-:W-:Y:S01]  /*6c40*/  FMUL R9, R47.reuse, R13 ;  /* 0x0000000d2f097220 */ /* 0x040fe20000400000 */
[----:B------:R-:W-:Y:S01]  /*6c50*/  FMUL R12, R47, R16 ;  /* 0x000000102f0c7220 */ /* 0x000fe20000400000 */
[----:B------:R-:W-:Y:S01]  /*6c60*/  FFMA R0, R49, R50, R0 ;  /* 0x0000003231007223 */ /* 0x000fe20000000000 */
[C---:B------:R-:W-:Y:S01]  /*6c70*/  FMUL R10, R47.reuse, R14 ;  /* 0x0000000e2f0a7220 */ /* 0x040fe20000400000 */
[C---:B------:R-:W-:Y:S01]  /*6c80*/  FMUL R13, R47.reuse, R17 ;  /* 0x000000112f0d7220 */ /* 0x040fe20000400000 */
[----:B------:R-:W-:Y:S01]  /*6c90*/  FMUL R16, R47, R20 ;  /* 0x000000142f107220 */ /* 0x000fe20000400000 */
[----:B------:R-:W-:Y:S01]  /*6ca0*/  FFMA R2, R49, R51, R2 ;  /* 0x0000003331027223 */ /* 0x000fe20000000002 */
[C---:B------:R-:W-:Y:S01]  /*6cb0*/  FMUL R14, R47.reuse, R18 ;  /* 0x000000122f0e7220 */ /* 0x040fe20000400000 */
[C---:B------:R-:W-:Y:S01]  /*6cc0*/  FMUL R17, R47.reuse, R21 ;  /* 0x000000152f117220 */ /* 0x040fe20000400000 */
[C---:B------:R-:W-:Y:S01]  /*6cd0*/  FMUL R20, R47.reuse, R24 ;  /* 0x000000182f147220 */ /* 0x040fe20000400000 */
[C---:B------:R-:W-:Y:S01]  /*6ce0*/  FMUL R18, R47.reuse, R22 ;  /* 0x000000162f127220 */ /* 0x040fe20000400000 */
[C---:B------:R-:W-:Y:S01]  /*6cf0*/  FMUL R21, R47.reuse, R25 ;  /* 0x000000192f157220 */ /* 0x040fe20000400000 */
[C---:B------:R-:W-:Y:S01]  /*6d00*/  FMUL R24, R47.reuse, R28 ;  /* 0x0000001c2f187220 */ /* 0x040fe20000400000 */
[C---:B------:R-:W-:Y:S01]  /*6d10*/  FMUL R22, R47.reuse, R26 ;  /* 0x0000001a2f167220 */ /* 0x040fe20000400000 */
[C---:B------:R-:W-:Y:S01]  /*6d20*/  FMUL R25, R47.reuse, R29 ;  /* 0x0000001d2f197220 */ /* 0x040fe20000400000 */
[----:B------:R-:W-:Y:S01]  /*6d30*/  FMUL R28, R47, R32 ;  /* 0x000000202f1c7220 */ /* 0x000fe20000400000 */
[----:B------:R-:W-:Y:S01]  /*6d40*/  LOP3.LUT R32, R57, 0xffff0000, RZ, 0xc0, !PT ;  /* 0xffff000039207812 */ /* 0x000fe200078ec0ff */
[C---:B------:R-:W-:Y:S01]  /*6d50*/  FMUL R26, R47.reuse, R30 ;  /* 0x0000001e2f1a7220 */ /* 0x040fe20000400000 */
[----:B------:R-:W-:Y:S01]  /*6d60*/  FMUL R29, R47, R33 ;  /* 0x000000212f1d7220 */ /* 0x000fe20000400000 */
[----:B------:R-:W-:Y:S01]  /*6d70*/  SHF.L.U32 R33, R58, 0x10, RZ ;  /* 0x000000103a217819 */ /* 0x000fe200000006ff */
[----:B------:R-:W-:Y:S01]  /*6d80*/  FFMA R3, R49, R52, R3 ;  /* 0x0000003431037223 */ /* 0x000fe20000000003 */
[----:B------:R-:W-:Y:S01]  /*6d90*/  F2FP.BF16.F32.PACK_AB R52, R2, R0 ;  /* 0x000000000234723e */ /* 0x000fe200000010ff */
[----:B------:R-:W-:Y:S01]  /*6da0*/  FMUL R7, R47, R7 ;  /* 0x000000072f077220 */ /* 0x000fe20000400000 */
[----:B------:R-:W-:Y:S01]  /*6db0*/  SHF.L.U32 R0, R59, 0x10, RZ ;  /* 0x000000103b007819 */ /* 0x000fe200000006ff */
[----:B------:R-:W-:Y:S01]  /*6dc0*/  FMUL R30, R47, R34 ;  /* 0x000000222f1e7220 */ /* 0x000fe20000400000 */
[----:B------:R-:W-:Y:S01]  /*6dd0*/  LOP3.LUT R34, R58, 0xffff0000, RZ, 0xc0, !PT ;  /* 0xffff00003a227812 */ /* 0x000fe200078ec0ff */
[----:B------:R-:W-:Y:S01]  /*6de0*/  FFMA R7, R49, R32, R7 ;  /* 0x0000002031077223 */ /* 0x000fe20000000007 */
[----:B------:R-:W-:Y:S01]  /*6df0*/  LOP3.LUT R2, R59, 0xffff0000, RZ, 0xc0, !PT ;  /* 0xffff00003b027812 */ /* 0x000fe200078ec0ff */
[----:B------:R-:W-:Y:S01]  /*6e00*/  FFMA R4, R49, R33, R4 ;  /* 0x0000002131047223 */ /* 0x000fe20000000004 */
[----:B------:R-:W-:Y:S01]  /*6e10*/  FMUL R11, R47, R11 ;  /* 0x0000000b2f0b7220 */ /* 0x000fe20000400000 */
[----:B------:R-:W-:Y:S01]  /*6e20*/  FFMA R5, R49, R34, R5 ;  /* 0x0000002231057223 */ /* 0x000fe20000000005 */
[----:B------:R-:W-:Y:S01]  /*6e30*/  F2FP.BF16.F32.PACK_AB R53, R7, R3 ;  /* 0x000000030735723e */ /* 0x000fe200000010ff */
[C---:B------:R-:W-:Y:S01]  /*6e40*/  FFMA R6, R49.reuse, R0, R6 ;  /* 0x0000000031067223 */ /* 0x040fe20000000006 */
[C---:B------:R-:W-:Y:S01]  /*6e50*/  SHF.L.U32 R0, R60.reuse, 0x10, RZ ;  /* 0x000000103c007819 */ /* 0x040fe200000006ff */
[----:B------:R-:W-:Y:S01]  /*6e60*/  FFMA R11, R49, R2, R11 ;  /* 0x00000002310b7223 */ /* 0x000fe2000000000b */
[----:B------:R-:W-:Y:S01]  /*6e70*/  LOP3.LUT R2, R60, 0xffff0000, RZ, 0xc0, !PT ;  /* 0xffff00003c027812 */ /* 0x000fe200078ec0ff */
[----:B------:R-:W-:Y:S01]  /*6e80*/  FMUL R15, R47, R15 ;  /* 0x0000000f2f0f7220 */ /* 0x000fe20000400000 */
[----:B------:R-:W-:Y:S01]  /*6e90*/  SHF.L.U32 R3, R61, 0x10, RZ ;  /* 0x000000103d037819 */ /* 0x000fe200000006ff */
[----:B------:R-:W-:Y:S01]  /*6ea0*/  FFMA R8, R49, R0, R8 ;  /* 0x0000000031087223 */ /* 0x000fe20000000008 */
[----:B------:R-:W-:Y:S01]  /*6eb0*/  LOP3.LUT R0, R61, 0xffff0000, RZ, 0xc0, !PT ;  /* 0xffff00003d007812 */ /* 0x000fe200078ec0ff */
[C---:B------:R-:W-:Y:S01]  /*6ec0*/  FFMA R9, R49.reuse, R2, R9 ;  /* 0x0000000231097223 */ /* 0x040fe20000000009 */
[C---:B------:R-:W-:Y:S01]  /*6ed0*/  SHF.L.U32 R2, R62.reuse, 0x10, RZ ;  /* 0x000000103e027819 */ /* 0x040fe200000006ff */
[----:B------:R-:W-:Y:S01]  /*6ee0*/  FFMA R10, R49, R3, R10 ;  /* 0x00000003310a7223 */ /* 0x000fe2000000000a */
[----:B------:R-:W-:Y:S01]  /*6ef0*/  SHF.L.U32 R3, R63, 0x10, RZ ;  /* 0x000000103f037819 */ /* 0x000fe200000006ff */
[C---:B------:R-:W-:Y:S01]  /*6f00*/  FFMA R15, R49.reuse, R0, R15 ;  /* 0x00000000310f7223 */ /* 0x040fe2000000000f */
[----:B------:R-:W-:Y:S01]  /*6f10*/  LOP3.LUT R0, R62, 0xffff0000, RZ, 0xc0, !PT ;  /* 0xffff00003e007812 */ /* 0x000fe200078ec0ff */
[----:B------:R-:W-:Y:S01]  /*6f20*/  FFMA R12, R49, R2, R12 ;  /* 0x00000002310c7223 */ /* 0x000fe2000000000c */
[C---:B------:R-:W-:Y:S01]  /*6f30*/  SHF.L.U32 R2, R68.reuse, 0x10, RZ ;  /* 0x0000001044027819 */ /* 0x040fe200000006ff */
[----:B------:R-:W-:Y:S01]  /*6f40*/  FMUL R19, R47, R19 ;  /* 0x000000132f137220 */ /* 0x000fe20000400000 */
[----:B------:R-:W-:Y:S01]  /*6f50*/  F2FP.BF16.F32.PACK_AB R54, R5, R4 ;  /* 0x000000040536723e */ /* 0x000fe200000010ff */
[----:B------:R-:W-:Y:S01]  /*6f60*/  FFMA R13, R49, R0, R13 ;  /* 0x00000000310d7223 */ /* 0x000fe2000000000d */
[----:B------:R-:W-:Y:S01]  /*6f70*/  LOP3.LUT R0, R63, 0xffff0000, RZ, 0xc0, !PT ;  /* 0xffff00003f007812 */ /* 0x000fe200078ec0ff */
[----:B------:R-:W-:Y:S01]  /*6f80*/  FFMA R14, R49, R3, R14 ;  /* 0x00000003310e7223 */ /* 0x000fe2000000000e */
[----:B------:R-:W-:Y:S01]  /*6f90*/  LOP3.LUT R3, R68, 0xffff0000, RZ, 0xc0, !PT ;  /* 0xffff000044037812 */ /* 0x000fe200078ec0ff */
[----:B------:R-:W-:Y:S01]  /*6fa0*/  FMUL R23, R47, R23 ;  /* 0x000000172f177220 */ /* 0x000fe20000400000 */
[----:B------:R-:W-:Y:S01]  /*6fb0*/  F2FP.BF16.F32.PACK_AB R55, R11, R6 ;  /* 0x000000060b37723e */ /* 0x000fe200000010ff */
[----:B------:R-:W-:Y:S01]  /*6fc0*/  FFMA R19, R49, R0, R19 ;  /* 0x0000000031137223 */ /* 0x000fe20000000013 */
[----:B------:R-:W-:Y:S01]  /*6fd0*/  SHF.L.U32 R0, R69, 0x10, RZ ;  /* 0x0000001045007819 */ /* 0x000fe200000006ff */
[----:B------:R-:W-:Y:S01]  /*6fe0*/  FFMA R16, R49, R2, R16 ;  /* 0x0000000231107223 */ /* 0x000fe20000000010 */
[----:B------:R-:W-:Y:S01]  /*6ff0*/  LOP3.LUT R2, R69, 0xffff0000, RZ, 0xc0, !PT ;  /* 0xffff000045027812 */ /* 0x000fe200078ec0ff */
[----:B------:R-:W-:Y:S01]  /*7000*/  FFMA R17, R49, R3, R17 ;  /* 0x0000000331117223 */ /* 0x000fe20000000011 */
[----:B------:R-:W-:Y:S01]  /*7010*/  SHF.L.U32 R3, R71, 0x10, RZ ;  /* 0x0000001047037819 */ /* 0x000fe200000006ff */
[----:B------:R-:W-:Y:S01]  /*7020*/  FFMA R18, R49, R0, R18 ;  /* 0x0000000031127223 */ /* 0x000fe20000000012 */
[C---:B------:R-:W-:Y:S01]  /*7030*/  SHF.L.U32 R0, R70.reuse, 0x10, RZ ;  /* 0x0000001046007819 */ /* 0x040fe200000006ff */
[----:B------:R1:W-:Y:S01]  /*7040*/  STS.128 [R67], R52 ;  /* 0x0000003443007388 */ /* 0x0003e20000000c00 */
[----:B------:R-:W-:Y:S01]  /*7050*/  F2FP.BF16.F32.PACK_AB R8, R9, R8 ;  /* 0x000000080908723e */ /* 0x000fe200000010ff */
[C---:B------:R-:W-:Y:S01]  /*7060*/  FFMA R23, R49.reuse, R2, R23 ;  /* 0x0000000231177223 */ /* 0x040fe20000000017 */
[----:B------:R-:W-:Y:S01]  /*7070*/  LOP3.LUT R2, R70, 0xffff0000, RZ, 0xc0, !PT ;  /* 0xffff000046027812 */ /* 0x000fe200078ec0ff */
[----:B------:R-:W-:Y:S01]  /*7080*/  FFMA R20, R49, R0, R20 ;  /* 0x0000000031147223 */ /* 0x000fe20000000014 */
[----:B------:R-:W-:Y:S01]  /*7090*/  LOP3.LUT R0, R71, 0xffff0000, RZ, 0xc0, !PT ;  /* 0xffff000047007812 */ /* 0x000fe200078ec0ff */
[----:B------:R-:W-:Y:S01]  /*70a0*/  FMUL R27, R47, R27 ;  /* 0x0000001b2f1b7220 */ /* 0x000fe20000400000 */
[----:B------:R-:W-:Y:S01]  /*70b0*/  F2FP.BF16.F32.PACK_AB R9, R15, R10 ;  /* 0x0000000a0f09723e */ /* 0x000fe200000010ff */
[C---:B------:R-:W-:Y:S01]  /*70c0*/  FFMA R21, R49.reuse, R2, R21 ;  /* 0x0000000231157223 */ /* 0x040fe20000000015 */
[C---:B------:R-:W-:Y:S01]  /*70d0*/  FFMA R22, R49.reuse, R3, R22 ;  /* 0x0000000331167223 */ /* 0x040fe20000000016 */
[----:B------:R-:W-:Y:S01]  /*70e0*/  FFMA R27, R49, R0, R27 ;  /* 0x00000000311b7223 */ /* 0x000fe2000000001b */
[C---:B------:R-:W-:Y:S01]  /*70f0*/  SHF.L.U32 R2, R76.reuse, 0x10, RZ ;  /* 0x000000104c027819 */ /* 0x040fe200000006ff */
[C---:B------:R-:W-:Y:S01]  /*7100*/  FMUL R31, R47.reuse, R31 ;  /* 0x0000001f2f1f7220 */ /* 0x040fe20000400000 */
[----:B------:R-:W-:Y:S01]  /*7110*/  LOP3.LUT R0, R76, 0xffff0000, RZ, 0xc0, !PT ;  /* 0xffff00004c007812 */ /* 0x000fe200078ec0ff */
[----:B------:R-:W-:Y:S01]  /*7120*/  FMUL R35, R47, R35 ;  /* 0x000000232f237220 */ /* 0x000fe20000400000 */
[----:B------:R-:W-:Y:S01]  /*7130*/  SHF.L.U32 R3, R77, 0x10, RZ ;  /* 0x000000104d037819 */ /* 0x000fe200000006ff */
[----:B------:R-:W-:Y:S01]  /*7140*/  FFMA R24, R49, R2, R24 ;  /* 0x0000000231187223 */ /* 0x000fe20000000018 */
[----:B------:R-:W-:Y:S01]  /*7150*/  F2FP.BF16.F32.PACK_AB R10, R13, R12 ;  /* 0x0000000c0d0a723e */ /* 0x000fe200000010ff */
[----:B------:R-:W-:Y:S01]  /*7160*/  FFMA R25, R49, R0, R25 ;  /* 0x0000000031197223 */ /* 0x000fe20000000019 */
[----:B------:R-:W-:Y:S01]  /*7170*/  F2FP.BF16.F32.PACK_AB R11, R19, R14 ;  /* 0x0000000e130b723e */ /* 0x000fe200000010ff */
[----:B------:R-:W-:Y:S01]  /*7180*/  FFMA R26, R49, R3, R26 ;  /* 0x00000003311a7223 */ /* 0x000fe2000000001a */
[----:B------:R-:W-:Y:S02]  /*7190*/  LOP3.LUT R0, R77, 0xffff0000, RZ, 0xc0, !PT ;  /* 0xffff00004d007812 */ /* 0x000fe400078ec0ff */
[C---:B------:R-:W-:Y:S01]  /*71a0*/  SHF.L.U32 R2, R78.reuse, 0x10, RZ ;  /* 0x000000104e027819 */ /* 0x040fe200000006ff */
[----:B------:R1:W-:Y:S01]  /*71b0*/  STS.128 [R66+0x10], R8 ;  /* 0x0000100842007388 */ /* 0x0003e20000000c00 */
[----:B------:R-:W-:Y:S01]  /*71c0*/  LOP3.LUT R3, R78, 0xffff0000, RZ, 0xc0, !PT ;  /* 0xffff00004e037812 */ /* 0x000fe200078ec0ff */
[----:B------:R-:W-:Y:S01]  /*71d0*/  FFMA R31, R49, R0, R31 ;  /* 0x00000000311f7223 */ /* 0x000fe2000000001f */
[----:B------:R-:W-:Y:S01]  /*71e0*/  SHF.L.U32 R4, R79, 0x10, RZ ;  /* 0x000000104f047819 */ /* 0x000fe200000006ff */
[----:B------:R-:W-:Y:S01]  /*71f0*/  FFMA R28, R49, R2, R28 ;  /* 0x00000002311c7223 */ /* 0x000fe2000000001c */
[----:B------:R-:W-:Y:S01]  /*7200*/  F2FP.BF16.F32.PACK_AB R16, R17, R16 ;  /* 0x000000101110723e */ /* 0x000fe200000010ff */
[----:B------:R-:W-:Y:S01]  /*7210*/  FFMA R29, R49, R3, R29 ;  /* 0x00000003311d7223 */ /* 0x000fe2000000001d */
[----:B------:R-:W-:Y:S01]  /*7220*/  LOP3.LUT R5, R79, 0xffff0000, RZ, 0xc0, !PT ;  /* 0xffff00004f057812 */ /* 0x000fe200078ec0ff */
[----:B------:R-:W-:Y:S01]  /*7230*/  FFMA R30, R49, R4, R30 ;  /* 0x00000004311e7223 */ /* 0x000fe2000000001e */
[----:B------:R-:W-:Y:S02]  /*7240*/  F2FP.BF16.F32.PACK_AB R17, R23, R18 ;  /* 0x000000121711723e */ /* 0x000fe400000010ff */
[----:B------:R-:W-:Y:S01]  /*7250*/  F2FP.BF16.F32.PACK_AB R18, R21, R20 ;  /* 0x000000141512723e */ /* 0x000fe200000010ff */
[----:B------:R-:W-:Y:S01]  /*7260*/  FFMA R35, R49, R5, R35 ;  /* 0x0000000531237223 */ /* 0x000fe20000000023 */
[----:B------:R-:W-:Y:S02]  /*7270*/  F2FP.BF16.F32.PACK_AB R19, R27, R22 ;  /* 0x000000161b13723e */ /* 0x000fe400000010ff */
[----:B------:R-:W-:Y:S02]  /*7280*/  F2FP.BF16.F32.PACK_AB R24, R25, R24 ;  /* 0x000000181918723e */ /* 0x000fe400000010ff */
[----:B------:R-:W-:Y:S01]  /*7290*/  F2FP.BF16.F32.PACK_AB R25, R31, R26 ;  /* 0x0000001a1f19723e */ /* 0x000fe200000010ff */
[----:B------:R1:W-:Y:S01]  /*72a0*/  STS.128 [R65+0x20], R16 ;  /* 0x0000201041007388 */ /* 0x0003e20000000c00 */
[----:B------:R-:W-:Y:S02]  /*72b0*/  F2FP.BF16.F32.PACK_AB R26, R29, R28 ;  /* 0x0000001c1d1a723e */ /* 0x000fe400000010ff */
[----:B------:R-:W-:Y:S05]  /*72c0*/  F2FP.BF16.F32.PACK_AB R27, R35, R30 ;  /* 0x0000001e231b723e */ /* 0x000fea00000010ff */
[----:B------:R1:W-:Y:S01]  /*72d0*/  STS.128 [R64+0x10], R24 ;  /* 0x0000101840007388 */ /* 0x0003e20000000c00 */
[----:B------:R-:W-:Y:S01]  /*72e0*/  @!PT LDS RZ, [RZ] ;  /* 0x00000000fffff984 */ /* 0x000fe20000000800 */
[----:B------:R-:W-:Y:S01]  /*72f0*/  @!PT LDS RZ, [RZ] ;  /* 0x00000000fffff984 */ /* 0x000fe20000000800 */
[----:B------:R-:W-:Y:S01]  /*7300*/  @!PT LDS RZ, [RZ] ;  /* 0x00000000fffff984 */ /* 0x000fe20000000800 */
[----:B------:R-:W-:Y:S01]  /*7310*/  @!PT LDS RZ, [RZ] ;  /* 0x00000000fffff984 */ /* 0x000fe20000000800 */
[----:B------:R2:W-:Y:S07]  /*7320*/  MEMBAR.ALL.CTA ;  /* 0x0000000000007992 */ /* 0x0005ee0000008000 */
[----:B--2---:R-:W2:Y:S02]  /*7330*/  FENCE.VIEW.ASYNC.S ;  /* 0x00000000000073c6 */ /* 0x004ea40000000000 */
[----:B--2---:R-:W-:Y:S06]  /*7340*/  BAR.SYNC.DEFER_BLOCKING 0x1, 0x80 ;  /* 0x0042000000007b1d */ /* 0x004fec0000010000 */
[----:B------:R-:W-:Y:S05]  /*7350*/  @P0 BRA `(.L_x_109) ;  /* 0x00000000001c0947 */ /* 0x000fea0003800000 */
[----:B------:R-:W-:Y:S01]  /*7360*/  R2UR UR4, R72 ;  /* 0x00000000480472ca */ /* 0x000fe200000e0000 */
[----:B------:R-:W-:Y:S01]  /*7370*/  UIADD3 UR6, UP0, UPT, UR54, 0xa80, URZ ;  /* 0x00000a8036067890 */ /* 0x000fe2000ff1e0ff */
[----:B------:R-:W-:Y:S03]  /*7380*/  UMOV UR43, UR36 ;  /* 0x00000024002b7c82 */ /* 0x000fe60008000000 */
[----:B------:R-:W-:Y:S08]  /*7390*/  UIADD3.X UR7, UPT, UPT, URZ, UR55, URZ, UP0, !UPT ;  /* 0x00000037ff077290 */ /* 0x000ff000087fe4ff */
[----:B------:R-:W-:Y:S09]  /*73a0*/  UIADD3 UR40, UPT, UPT, UR49, 0x200, UR4 ;  /* 0x0000020031287890 */ /* 0x000ff2000fffe004 */
[----:B------:R2:W-:Y:S02]  /*73b0*/  UTMASTG.3D [UR40], [UR6] ;  /* 0x00000028060073b5 */ /* 0x0005e40008010000 */
[----:B--2---:R0:W-:Y:S02]  /*73c0*/  UTMACMDFLUSH ;  /* 0x00000000000079b7 */ /* 0x0041e40000000000 */
.L_x_109:
[----:B------:R-:W-:Y:S05]  /*73d0*/  BSYNC.RECONVERGENT B0 ;  /* 0x0000000000007941 */ /* 0x000fea0003800200 */
.L_x_108:
[----:B------:R-:W-:Y:S01]  /*73e0*/  UIADD3 UR40, UPT, UPT, UR56, 0x1, URZ ;  /* 0x0000000138287890 */ /* 0x000fe2000fffe0ff */
[----:B------:R-:W-:Y:S03]  /*73f0*/  BSSY.RECONVERGENT B0, `(.L_x_110) ;  /* 0x0000005000007945 */ /* 0x000fe60003800200 */
[----:B------:R-:W-:Y:S04]  /*7400*/  UISETP.NE.AND UP0, UPT, UR40, 0x3, UPT ;  /* 0x000000032800788c */ /* 0x000fe8000bf05270 */
[----:B------:R-:W-:Y:S01]  /*7410*/  USEL UR43, UR40, URZ, UP0 ;  /* 0x000000ff282b7287 */ /* 0x000fe20008000000 */
[----:B------:R-:W-:Y:S11]  /*7420*/  @P0 BRA `(.L_x_111) ;  /* 0x0000000000040947 */ /* 0x000ff60003800000 */
[----:B------:R-:W-:Y:S04]  /*7430*/  DEPBAR.LE SB0, 0x1 ;  /* 0x000080400000791a */ /* 0x000fe80000000000 */
.L_x_111:
[----:B------:R-:W-:Y:S05]  /*7440*/  BSYNC.RECONVERGENT B0 ;  /* 0x0000000000007941 */ /* 0x000fea0003800200 */
.L_x_110:
[----:B------:R-:W-:Y:S01]  /*7450*/  BAR.SYNC.DEFER_BLOCKING 0x1, 0x80 ;  /* 0x0042000000007b1d */ /* 0x000fe20000010000 */
[----:B------:R-:W-:Y:S01]  /*7460*/  ISETP.NE.AND P1, PT, R104, RZ, PT ;  /* 0x000000ff6800720c */ /* 0x000fe20003f25270 */
[----:B------:R-:W-:Y:S01]  /*7470*/  UISETP.NE.AND UP0, UPT, UR51, URZ, UPT ;  /* 0x000000ff3300728c */ /* 0x000fe2000bf05270 */
[----:B------:R-:W-:Y:S11]  /*7480*/  LEA R2, R74, UR49, 0x3 ;  /* 0x000000314a027c11 */ /* 0x000ff6000f8e18ff */
[----:B------:R-:W-:Y:S01]  /*7490*/  @P1 SHF.L.U32 R3, R107, 0x1f, RZ ;  /* 0x0000001f6b031819 */ /* 0x000fe200000006ff */
[----:B------:R-:W-:Y:S06]  /*74a0*/  BRA.U !UP0, `(.L_x_112) ;  /* 0x0000000108247547 */ /* 0x000fec000b800000 */
[----:B------:R-:W-:Y:S01]  /*74b0*/  IMAD.U32 R4, RZ, RZ, UR50 ;  /* 0x00000032ff047e24 */ /* 0x000fe2000f8e00ff */
[----:B------:R-:W-:Y:S01]  /*74c0*/  MOV R0, UR37 ;  /* 0x0000002500007c02 */ /* 0x000fe20008000f00 */
[----:B------:R-:W-:Y:S03]  /*74d0*/  UIADD3 UR50, UPT, UPT, UR50, 0x1, URZ ;  /* 0x0000000132327890 */ /* 0x000fe6000fffe0ff */
[----:B------:R-:W-:Y:S01]  /*74e0*/  @P1 LEA R4, R4, UR49, 0x3 ;  /* 0x0000003104041c11 */ /* 0x000fe2000f8e18ff */
[----:B------:R-:W-:Y:S04]  /*74f0*/  UISETP.NE.AND UP0, UPT, UR50, 0x3, UPT ;  /* 0x000000033200788c */ /* 0x000fe8000bf05270 */
[----:B------:R-:W-:Y:S01]  /*7500*/  @P1 VIADD R4, R4, 0x88 ;  /* 0x0000008804041836 */ /* 0x000fe20000000000 */
[----:B------:R-:W-:Y:S04]  /*7510*/  USEL UR50, UR50, URZ, UP0 ;  /* 0x000000ff32327287 */ /* 0x000fe80008000000 */
[----:B------:R-:W-:Y:S04]  /*7520*/  @P1 PRMT R0, R0, 0x654, R4 ;  /* 0x0000065400001816 */ /* 0x000fe80000000004 */
[----:B------:R2:W-:Y:S04]  /*7530*/  @P1 SYNCS.ARRIVE.TRANS64.RED.A1T0 RZ, [R0+URZ], RZ ;  /* 0x000000ff00ff19a7 */ /* 0x0005e800081004ff */
.L_x_112:
[----:B------:R-:W4:Y:S01]  /*7540*/  @P1 SYNCS.PHASECHK.TRANS64.TRYWAIT P0, [R2+URZ+0x70], R3 ;  /* 0x00007003020015a7 */ /* 0x000f2200080011ff */
[----:B------:R-:W-:Y:S01]  /*7550*/  BSSY B1, `(.L_x_113) ;  /* 0x0000015000017945 */ /* 0x000fe20003800000 */
[----:B----4-:R-:W-:Y:S03]  /*7560*/  @P1 SEL R75, RZ, 0x1, !P0 ;  /* 0x00000001ff4b1807 */ /* 0x010fe60004000000 */
[----:B------:R-:W-:Y:S05]  /*7570*/  @!P1 BRA `(.L_x_114) ;  /* 0x0000000000489947 */ /* 0x000fea0003800000 */
[----:B------:R-:W-:Y:S01]  /*7580*/  ISETP.NE.AND P1, PT, R108, RZ, PT ;  /* 0x000000ff6c00720c */ /* 0x000fe20003f25270 */
[----:B------:R-:W-:Y:S01]  /*7590*/  BSSY B0, `(.L_x_115) ;  /* 0x000000a000007945 */ /* 0x000fe20003800000 */
[----:B------:R-:W-:Y:S11]  /*75a0*/  ISETP.NE.AND P0, PT, R75, RZ, PT ;  /* 0x000000ff4b00720c */ /* 0x000ff60003f05270 */
[----:B------:R-:W-:Y:S04]  /*75b0*/  @P1 IMAD R74, R74, 0x2000, R99 ;  /* 0x000020004a4a1824 */ /* 0x000fe800078e0263 */
[----:B------:R-:W-:Y:S01]  /*75c0*/  @P1 IMAD.IADD R4, R106, 0x1, R74 ;  /* 0x000000016a041824 */ /* 0x000fe200078e024a */
[----:B------:R-:W-:Y:S03]  /*75d0*/  @P1 IADD3 R3, PT, PT, R105, R74, RZ ;  /* 0x0000004a69031210 */ /* 0x000fe60007ffe0ff */
[----:B--2---:R-:W-:Y:S01]  /*75e0*/  @P1 IMAD.IADD R0, R98, 0x1, R4 ;  /* 0x0000000162001824 */ /* 0x004fe200078e0204 */
[----:B------:R-:W-:Y:S06]  /*75f0*/  @P0 BRA `(.L_x_116) ;  /* 0x00000000000c0947 */ /* 0x000fec0003800000 */
[----:B------:R-:W-:Y:S04]  /*7600*/  SHF.L.U32 R107, R107, 0x1f, RZ ;  /* 0x0000001f6b6b7819 */ /* 0x000fe800000006ff */
[----:B------:R-:W2:Y:S02]  /*7610*/  SYNCS.PHASECHK.TRANS64.TRYWAIT P0, [R2+URZ+0x70], R107 ;  /* 0x0000706b020075a7 */ /* 0x000ea400080011ff */
[----:B--2---:R-:W-:Y:S05]  /*7620*/  @!P0 BRA `(.L_x_117) ;  /* 0x0000001800448947 */ /* 0x004fea0003800000 */
.L_x_116:
[----:B------:R-:W-:Y:S05]  /*7630*/  BSYNC B0 ;  /* 0x0000000000007941 */ /* 0x000fea0003800000 */
.L_x_115:
[----:B------:R-:W-:Y:S11]  /*7640*/  ISETP.NE.AND P0, PT, R108, RZ, PT ;  /* 0x000000ff6c00720c */ /* 0x000ff60003f05270 */
[----:B------:R-:W-:Y:S02]  /*7650*/  @!UPT UIADD3 URZ, UPT, UPT, URZ, URZ, URZ ;  /* 0x000000fffffff290 */ /* 0x000fe4000fffe0ff */
[----:B------:R4:W1:Y:S04]  /*7660*/  @P0 LDS.128 R56, [R74] ;  /* 0x000000004a380984 */ /* 0x0008680000000c00 */
[----:B------:R4:W1:Y:S04]  /*7670*/  @P0 LDS.128 R68, [R3+0x20] ;  /* 0x0000200003440984 */ /* 0x0008680000000c00 */
[----:B------:R4:W1:Y:S04]  /*7680*/  @P0 LDS.128 R60, [R4+0x10] ;  /* 0x00001000043c0984 */ /* 0x0008680000000c00 */
[----:B------:R4:W1:Y:S02]  /*7690*/  @P0 LDS.128 R76, [R0+0x10] ;  /* 0x00001000004c0984 */ /* 0x0008640000000c00 */
.L_x_114:
[----:B------:R-:W-:Y:S05]  /*76a0*/  BSYNC B1 ;  /* 0x0000000000017941 */ /* 0x000fea0003800000 */
.L_x_113:
[----:B--2-4-:R-:W-:Y:S05]  /*76b0*/  VIADD R0, R48, 0x20 ;  /* 0x0000002030007836 */ /* 0x014fea0000000000 */
[----:B------:R-:W-:Y:S04]  /*76c0*/  SHF.R.U32.HI R0, RZ, 0x15, R0 ;  /* 0x00000015ff007819 */ /* 0x000fe80000011600 */
[----:B------:R-:W-:Y:S11]  /*76d0*/  LOP3.LUT P0, RZ, R0, 0x3, R92, 0x48, !PT ;  /* 0x0000000300ff7812 */ /* 0x000ff6000780485c */
[----:B------:R-:W-:Y:S02]  /*76e0*/  @!UPT UIADD3 URZ, UPT, UPT, URZ, URZ, URZ ;  /* 0x000000fffffff290 */ /* 0x000fe4000fffe0ff */
[----:B------:R-:W-:Y:S05]  /*76f0*/  @!P0 BRA `(.L_x_118) ;  /* 0x0000000000408947 */ /* 0x000fea0003800000 */
[----:B------:R-:W2:Y:S01]  /*7700*/  LDCU.64 UR8, c[0x4][0x70] ;  /* 0x01000e00ff0877ac */ /* 0x000ea20008000a00 */
[----:B------:R-:W-:Y:S01]  /*7710*/  MOV R3, 0x0 ;  /* 0x0000000000037802 */ /* 0x000fe20000000f00 */
[----:B------:R-:W-:Y:S02]  /*7720*/  HFMA2 R12, -RZ, RZ, 0, 5.9604644775390625e-08 ;  /* 0x00000001ff0c7431 */ /* 0x000fe400000001ff */
[----:B-1----:R-:W-:Y:S02]  /*7730*/  IMAD.MOV.U32 R8, RZ, RZ, 0x192 ;  /* 0x00000192ff087424 */ /* 0x002fe400078e00ff */
[----:B------:R-:W-:Y:S01]  /*7740*/  IMAD.MOV.U32 R13, RZ, RZ, RZ ;  /* 0x000000ffff0d7224 */ /* 0x000fe200078e00ff */
[----:B------:R-:W1:Y:S01]  /*7750*/  LDCU.64 UR6, c[0x4][0x78] ;  /* 0x01000f00ff0677ac */ /* 0x000e620008000a00 */
[----:B------:R-:W4:Y:S01]  /*7760*/  LDC.64 R2, c[0x4][R3] ;  /* 0x0100000003027b82 */ /* 0x000f220000000a00 */
[----:B------:R-:W5:Y:S01]  /*7770*/  LDCU.64 UR4, c[0x4][0x10] ;  /* 0x01000200ff0477ac */ /* 0x000f620008000a00 */
[----:B--2---:R-:W-:Y:S01]  /*7780*/  MOV R5, UR9 ;  /* 0x0000000900057c02 */ /* 0x004fe20008000f00 */
[----:B------:R-:W-:Y:S01]  /*7790*/  IMAD.U32 R4, RZ, RZ, UR8 ;  /* 0x00000008ff047e24 */ /* 0x000fe2000f8e00ff */
[----:B-1----:R-:W-:Y:S01]  /*77a0*/  MOV R7, UR7 ;  /* 0x0000000700077c02 */ /* 0x002fe20008000f00 */
[----:B------:R-:W-:Y:S01]  /*77b0*/  IMAD.U32 R6, RZ, RZ, UR6 ;  /* 0x00000006ff067e24 */ /* 0x000fe2000f8e00ff */
[----:B-----5:R-:W-:Y:S01]  /*77c0*/  MOV R11, UR5 ;  /* 0x00000005000b7c02 */ /* 0x020fe20008000f00 */
[----:B------:R-:W-:Y:S02]  /*77d0*/  IMAD.U32 R10, RZ, RZ, UR4 ;  /* 0x00000004ff0a7e24 */ /* 0x000fe4000f8e00ff */
[----:B------:R-:W-:Y:S07]  /*77e0*/  LEPC R20, `(.L_x_118) ;  /* 0x000000001014794e */ /* 0x000fee0000000000 */
[----:B---34-:R-:W-:Y:S05]  /*77f0*/  CALL.ABS.NOINC R2 ;  /* 0x0000000002007343 */ /* 0x018fea0003c00000 */
.L_x_118:
[----:B------:R-:W-:Y:S01]  /*7800*/  ISETP.NE.AND P0, PT, R100, RZ, PT ;  /* 0x000000ff6400720c */ /* 0x000fe20003f05270 */
[----:B------:R-:W-:Y:S05]  /*7810*/  WARPSYNC.ALL ;  /* 0x0000000000007948 */ /* 0x000fea0003800000 */
[----:B------:R-:W-:Y:S01]  /*7820*/  R2UR UR4, R48 ;  /* 0x00000000300472ca */ /* 0x000fe200000e0000 */
[----:B------:R-:W-:Y:S01]  /*7830*/  USHF.L.U32 UR8, UR43, 0xd, URZ ;  /* 0x0000000d2b087899 */ /* 0x000fe200080006ff */
[----:B------:R-:W-:Y:S01]  /*7840*/  R2UR UR5, R73 ;  /* 0x00000000490572ca */ /* 0x000fe200000e0000 */
[----:B------:R-:W-:Y:S01]  /*7850*/  BSSY.RECONVERGENT B0, `(.L_x_119) ;  /* 0x000008e000007945 */ /* 0x000fe20003800200 */
[C---:B-1----:R-:W-:Y:S02]  /*7860*/  SHF.L.U32 R0, R56.reuse, 0x10, RZ ;  /* 0x0000001038007819 */ /* 0x042fe400000006ff */
[----:B------:R-:W-:Y:S02]  /*7870*/  LOP3.LUT R2, R56, 0xffff0000, RZ, 0xc0, !PT ;  /* 0xffff000038027812 */ /* 0x000fe400078ec0ff */
[C---:B------:R-:W-:Y:S02]  /*7880*/  SHF.L.U32 R3, R57.reuse, 0x10, RZ ;  /* 0x0000001039037819 */ /* 0x040fe400000006ff */
[----:B------:R-:W-:Y:S02]  /*7890*/  LOP3.LUT R48, R57, 0xffff0000, RZ, 0xc0, !PT ;  /* 0xffff000039307812 */ /* 0x000fe400078ec0ff */
[C---:B------:R-:W-:Y:S01]  /*78a0*/  SHF.L.U32 R50, R58.reuse, 0x10, RZ ;  /* 0x000000103a327819 */ /* 0x040fe200000006ff */
[----:B------:R-:W1:Y:S01]  /*78b0*/  LDTM.x32 R4, tmem[UR4+0x20] ;  /* 0x00002004000479ee */ /* 0x000e6200082c0000 */
[----:B------:R-:W-:Y:S01]  /*78c0*/  LOP3.LUT R51, R58, 0xffff0000, RZ, 0xc0, !PT ;  /* 0xffff00003a337812 */ /* 0x000fe200078ec0ff */
[----:B------:R-:W-:Y:S01]  /*78d0*/  NOP ;  /* 0x0000000000007918 */ /* 0x000fe20000000000 */
[C---:B------:R-:W-:Y:S01]  /*78e0*/  SHF.L.U32 R52, R59.reuse, 0x10, RZ ;  /* 0x000000103b347819 */ /* 0x040fe200000006ff */
[----:B------:R-:W-:Y:S01]  /*78f0*/  UIADD3 UR5, UPT, UPT, UR5, 0xe0, URZ ;  /* 0x000000e005057890 */ /* 0x000fe2000fffe0ff */
[----:B------:R-:W-:Y:S02]  /*7900*/  LOP3.LUT R53, R59, 0xffff0000, RZ, 0xc0, !PT ;  /* 0xffff00003b357812 */ /* 0x000fe400078ec0ff */
[C---:B------:R-:W-:Y:S01]  /*7910*/  SHF.L.U32 R54, R60.reuse, 0x10, RZ ;  /* 0x000000103c367819 */ /* 0x040fe200000006ff */
[----:B------:R-:W-:Y:S01]  /*7920*/  UPRMT UR5, UR37, 0x654, UR5 ;  /* 0x0000065425057896 */ /* 0x000fe20008000005 */
[----:B------:R-:W-:Y:S02]  /*7930*/  LOP3.LUT R55, R60, 0xffff0000, RZ, 0xc0, !PT ;  /* 0xffff00003c377812 */ /* 0x000fe400078ec0ff */
[C---:B------:R-:W-:Y:S02]  /*7940*/  SHF.L.U32 R56, R61.reuse, 0x10, RZ ;  /* 0x000000103d387819 */ /* 0x040fe400000006ff */
[----:B------:R-:W-:Y:S02]  /*7950*/  LOP3.LUT R57, R61, 0xffff0000, RZ, 0xc0, !PT ;  /* 0xffff00003d397812 */ /* 0x000fe400078ec0ff */
[C---:B------:R-:W-:Y:S02]  /*7960*/  SHF.L.U32 R58, R62.reuse, 0x10, RZ ;  /* 0x000000103e3a7819 */ /* 0x040fe400000006ff */
[----:B------:R-:W-:Y:S01]  /*7970*/  LOP3.LUT R59, R62, 0xffff0000, RZ, 0xc0, !PT ;  /* 0xffff00003e3b7812 */ /* 0x000fe200078ec0ff */
[----:B-1----:R-:W-:Y:S01]  /*7980*/  SYNCS.ARRIVE.TRANS64.RED.A1T0 RZ, [UR5], RZ ;  /* 0x000000ffffff79a7 */ /* 0x002fe20008100405 */
[C---:B------:R-:W-:Y:S02]  /*7990*/  SHF.L.U32 R60, R63.reuse, 0x10, RZ ;  /* 0x000000103f3c7819 */ /* 0x040fe400000006ff */
[----:B------:R-:W-:Y:S02]  /*79a0*/  LOP3.LUT R61, R63, 0xffff0000, RZ, 0xc0, !PT ;  /* 0xffff00003f3d7812 */ /* 0x000fe400078ec0ff */
[C---:B------:R-:W-:Y:S01]  /*79b0*/  SHF.L.U32 R62, R68.reuse, 0x10, RZ ;  /* 0x00000010443e7819 */ /* 0x040fe200000006ff */
[C---:B------:R-:W-:Y:S01]  /*79c0*/  FMUL R4, R47.reuse, R4 ;  /* 0x000000042f047220 */ /* 0x040fe20000400000 */
[----:B------:R-:W-:Y:S01]  /*79d0*/  LOP3.LUT R63, R68, 0xffff0000, RZ, 0xc0, !PT ;  /* 0xffff0000443f7812 */ /* 0x000fe200078ec0ff */
[----:B------:R-:W-:Y:S01]  /*79e0*/  FMUL R5, R47, R5 ;  /* 0x000000052f057220 */ /* 0x000fe20000400000 */
[----:B---3--:R-:W-:Y:S01]  /*79f0*/  SHF.L.U32 R64, R69, 0x10, RZ ;  /* 0x0000001045407819 */ /* 0x008fe200000006ff */
[----:B------:R-:W-:Y:S01]  /*7a00*/  FMUL R6, R47, R6 ;  /* 0x000000062f067220 */ /* 0x000fe20000400000 */
[----:B------:R-:W-:Y:S01]  /*7a10*/  LOP3.LUT R65, R69, 0xffff0000, RZ, 0xc0, !PT ;  /* 0xffff000045417812 */ /* 0x000fe200078ec0ff */
[----:B------:R-:W-:Y:S01]  /*7a20*/  FMUL R7, R47, R7 ;  /* 0x000000072f077220 */ /* 0x000fe20000400000 */
[----:B------:R-:W-:Y:S01]  /*7a30*/  SHF.L.U32 R66, R70, 0x10, RZ ;  /* 0x0000001046427819 */ /* 0x000fe200000006ff */
[----:B------:R-:W-:Y:S01]  /*7a40*/  FFMA R4, R49, R0, R4 ;  /* 0x0000000031047223 */ /* 0x000fe20000000004 */
[C---:B------:R-:W-:Y:S01]  /*7a50*/  SHF.L.U32 R74, R78.reuse, 0x10, RZ ;  /* 0x000000104e4a7819 */ /* 0x040fe200000006ff */
[----:B------:R-:W-:Y:S01]  /*7a60*/  FMUL R8, R47, R8 ;  /* 0x000000082f087220 */ /* 0x000fe20000400000 */
[----:B------:R-:W-:Y:S01]  /*7a70*/  LOP3.LUT R75, R78, 0xffff0000, RZ, 0xc0, !PT ;  /* 0xffff00004e4b7812 */ /* 0x000fe200078ec0ff */
[C---:B------:R-:W-:Y:S01]  /*7a80*/  FFMA R5, R49.reuse, R2, R5 ;  /* 0x0000000231057223 */ /* 0x040fe20000000005 */
[----:B------:R-:W-:Y:S01]  /*7a90*/  LOP3.LUT R67, R70, 0xffff0000, RZ, 0xc0, !PT ;  /* 0xffff000046437812 */ /* 0x000fe200078ec0ff */
[C---:B------:R-:W-:Y:S01]  /*7aa0*/  FFMA R6, R49.reuse, R3, R6 ;  /* 0x0000000331067223 */ /* 0x040fe20000000006 */
[----:B------:R-:W-:Y:S01]  /*7ab0*/  FFMA R7, R49, R48, R7 ;  /* 0x0000003031077223 */ /* 0x000fe20000000007 */
[----:B------:R-:W-:Y:S01]  /*7ac0*/  IADD3 R78, PT, PT, R99, UR8, RZ ;  /* 0x00000008634e7c10 */ /* 0x000fe2000fffe0ff */
[----:B------:R-:W-:Y:S01]  /*7ad0*/  FFMA R8, R49, R50, R8 ;  /* 0x0000003231087223 */ /* 0x000fe20000000008 */
[----:B------:R-:W-:Y:S01]  /*7ae0*/  F2FP.BF16.F32.PACK_AB R4, R5, R4 ;  /* 0x000000040504723e */ /* 0x000fe200000010ff */
[----:B------:R-:W-:Y:S01]  /*7af0*/  FMUL R9, R47, R9 ;  /* 0x000000092f097220 */ /* 0x000fe20000400000 */
[----:B------:R-:W-:Y:S01]  /*7b00*/  F2FP.BF16.F32.PACK_AB R5, R7, R6 ;  /* 0x000000060705723e */ /* 0x000fe200000010ff */
[----:B------:R-:W-:Y:S01]  /*7b10*/  FMUL R0, R47, R10 ;  /* 0x0000000a2f007220 */ /* 0x000fe20000400000 */
[-C--:B------:R-:W-:Y:S01]  /*7b20*/  IADD3 R106, PT, PT, R106, R78.reuse, RZ ;  /* 0x0000004e6a6a7210 */ /* 0x080fe20007ffe0ff */
[----:B------:R-:W-:Y:S01]  /*7b30*/  FFMA R9, R49, R51, R9 ;  /* 0x0000003331097223 */ /* 0x000fe20000000009 */
[----:B------:R-:W-:Y:S01]  /*7b40*/  IADD3 R105, PT, PT, R105, R78, RZ ;  /* 0x0000004e69697210 */ /* 0x000fe20007ffe0ff */
[----:B------:R-:W-:Y:S01]  /*7b50*/  FFMA R0, R49, R52, R0 ;  /* 0x0000003431007223 */ /* 0x000fe20000000000 */
[C---:B------:R-:W-:Y:S01]  /*7b60*/  FMUL R2, R47.reuse, R11 ;  /* 0x0000000b2f027220 */ /* 0x040fe20000400000 */
[----:B------:R-:W-:Y:S01]  /*7b70*/  FMUL R3, R47, R12 ;  /* 0x0000000c2f037220 */ /* 0x000fe20000400000 */
[----:B------:R-:W-:Y:S01]  /*7b80*/  F2FP.BF16.F32.PACK_AB R6, R9, R8 ;  /* 0x000000080906723e */ /* 0x000fe200000010ff */
[----:B------:R-:W-:Y:S01]  /*7b90*/  FMUL R10, R47, R13 ;  /* 0x0000000d2f0a7220 */ /* 0x000fe20000400000 */
[C---:B------:R-:W-:Y:S01]  /*7ba0*/  FFMA R2, R49.reuse, R53, R2 ;  /* 0x0000003531027223 */ /* 0x040fe20000000002 */
[----:B------:R-:W-:Y:S01]  /*7bb0*/  FFMA R3, R49, R54, R3 ;  /* 0x0000003631037223 */ /* 0x000fe20000000003 */
[----:B------:R-:W-:Y:S01]  /*7bc0*/  FMUL R11, R47, R14 ;  /* 0x0000000e2f0b7220 */ /* 0x000fe20000400000 */
[----:B------:R-:W-:Y:S01]  /*7bd0*/  FFMA R10, R49, R55, R10 ;  /* 0x00000037310a7223 */ /* 0x000fe2000000000a */
[C---:B------:R-:W-:Y:S01]  /*7be0*/  FMUL R15, R47.reuse, R15 ;  /* 0x0000000f2f0f7220 */ /* 0x040fe20000400000 */
[C---:B------:R-:W-:Y:S01]  /*7bf0*/  FMUL R12, R47.reuse, R16 ;  /* 0x000000102f0c7220 */ /* 0x040fe20000400000 */
[----:B------:R-:W-:Y:S01]  /*7c00*/  FMUL R13, R47, R17 ;  /* 0x000000112f0d7220 */ /* 0x000fe20000400000 */
[----:B------:R-:W-:Y:S01]  /*7c10*/  FFMA R11, R49, R56, R11 ;  /* 0x00000038310b7223 */ /* 0x000fe2000000000b */
[----:B------:R-:W-:Y:S01]  /*7c20*/  FMUL R14, R47, R18 ;  /* 0x000000122f0e7220 */ /* 0x000fe20000400000 */
[----:B------:R-:W-:Y:S01]  /*7c30*/  FFMA R15, R49, R57, R15 ;  /* 0x00000039310f7223 */ /* 0x000fe2000000000f */
[----:B------:R-:W-:Y:S01]  /*7c40*/  FMUL R19, R47, R19 ;  /* 0x000000132f137220 */ /* 0x000fe20000400000 */
[----:B------:R-:W-:Y:S01]  /*7c50*/  F2FP.BF16.F32.PACK_AB R7, R2, R0 ;  /* 0x000000000207723e */ /* 0x000fe200000010ff */
[----:B------:R-:W-:Y:S01]  /*7c60*/  FFMA R12, R49, R58, R12 ;  /* 0x0000003a310c7223 */ /* 0x000fe2000000000c */
[----:B------:R-:W-:Y:S01]  /*7c70*/  FMUL R16, R47, R20 ;  /* 0x000000142f107220 */ /* 0x000fe20000400000 */
[----:B------:R-:W-:Y:S01]  /*7c80*/  FFMA R13, R49, R59, R13 ;  /* 0x0000003b310d7223 */ /* 0x000fe2000000000d */
[----:B------:R-:W-:Y:S01]  /*7c90*/  FMUL R17, R47, R21 ;  /* 0x000000152f117220 */ /* 0x000fe20000400000 */
[----:B------:R1:W-:Y:S01]  /*7ca0*/  STS.128 [R99+UR8], R4 ;  /* 0x0000000463007988 */ /* 0x0003e20008000c08 */
[----:B------:R-:W-:Y:S01]  /*7cb0*/  SHF.L.U32 R68, R71, 0x10, RZ ;  /* 0x0000001047447819 */ /* 0x000fe200000006ff */
[----:B------:R-:W-:Y:S01]  /*7cc0*/  FFMA R14, R49, R60, R14 ;  /* 0x0000003c310e7223 */ /* 0x000fe2000000000e */
[----:B------:R-:W-:Y:S01]  /*7cd0*/  LOP3.LUT R69, R71, 0xffff0000, RZ, 0xc0, !PT ;  /* 0xffff000047457812 */ /* 0x000fe200078ec0ff */
[----:B------:R-:W-:Y:S01]  /*7ce0*/  FMUL R18, R47, R22 ;  /* 0x000000162f127220 */ /* 0x000fe20000400000 */
[----:B------:R-:W-:Y:S01]  /*7cf0*/  SHF.L.U32 R70, R76, 0x10, RZ ;  /* 0x000000104c467819 */ /* 0x000fe200000006ff */
[----:B------:R-:W-:Y:S01]  /*7d00*/  FFMA R19, R49, R61, R19 ;  /* 0x0000003d31137223 */ /* 0x000fe20000000013 */
[----:B------:R-:W-:Y:S01]  /*7d10*/  FMUL R23, R47, R23 ;  /* 0x000000172f177220 */ /* 0x000fe20000400000 */
[----:B------:R-:W-:Y:S01]  /*7d20*/  FFMA R16, R49, R62, R16 ;  /* 0x0000003e31107223 */ /* 0x000fe20000000010 */
[----:B------:R-:W-:Y:S01]  /*7d30*/  FMUL R20, R47, R24 ;  /* 0x000000182f147220 */ /* 0x000fe20000400000 */
[----:B------:R-:W-:Y:S01]  /*7d40*/  FFMA R17, R49, R63, R17 ;  /* 0x0000003f31117223 */ /* 0x000fe20000000011 */
[----:B------:R-:W-:Y:S01]  /*7d50*/  FMUL R21, R47, R25 ;  /* 0x000000192f157220 */ /* 0x000fe20000400000 */
[----:B------:R-:W-:Y:S01]  /*7d60*/  FFMA R18, R49, R64, R18 ;  /* 0x0000004031127223 */ /* 0x000fe20000000012 */
[----:B------:R-:W-:Y:S01]  /*7d70*/  FMUL R22, R47, R26 ;  /* 0x0000001a2f167220 */ /* 0x000fe20000400000 */
[----:B------:R-:W-:Y:S01]  /*7d80*/  F2FP.BF16.F32.PACK_AB R8, R10, R3 ;  /* 0x000000030a08723e */ /* 0x000fe200000010ff */
[----:B------:R-:W-:Y:S01]  /*7d90*/  FFMA R23, R49, R65, R23 ;  /* 0x0000004131177223 */ /* 0x000fe20000000017 */
[----:B------:R-:W-:Y:S01]  /*7da0*/  F2FP.BF16.F32.PACK_AB R9, R15, R11 ;  /* 0x0000000b0f09723e */ /* 0x000fe200000010ff */
[----:B------:R-:W-:Y:S01]  /*7db0*/  FMUL R27, R47, R27 ;  /* 0x0000001b2f1b7220 */ /* 0x000fe20000400000 */
[----:B------:R-:W-:Y:S01]  /*7dc0*/  F2FP.BF16.F32.PACK_AB R10, R13, R12 ;  /* 0x0000000c0d0a723e */ /* 0x000fe200000010ff */
[----:B------:R-:W-:Y:S01]  /*7dd0*/  FFMA R20, R49, R66, R20 ;  /* 0x0000004231147223 */ /* 0x000fe20000000014 */
[----:B------:R-:W-:Y:S01]  /*7de0*/  F2FP.BF16.F32.PACK_AB R11, R19, R14 ;  /* 0x0000000e130b723e */ /* 0x000fe200000010ff */
[----:B------:R-:W-:Y:S01]  /*7df0*/  FMUL R24, R47, R28 ;  /* 0x0000001c2f187220 */ /* 0x000fe20000400000 */
[----:B------:R-:W-:Y:S01]  /*7e00*/  LOP3.LUT R71, R76, 0xffff0000, RZ, 0xc0, !PT ;  /* 0xffff00004c477812 */ /* 0x000fe200078ec0ff */
[----:B------:R-:W-:Y:S01]  /*7e10*/  FFMA R21, R49, R67, R21 ;  /* 0x0000004331157223 */ /* 0x000fe20000000015 */
[----:B------:R-:W-:Y:S01]  /*7e20*/  SHF.L.U32 R72, R77, 0x10, RZ ;  /* 0x000000104d487819 */ /* 0x000fe200000006ff */
[----:B------:R1:W-:Y:S01]  /*7e30*/  STS.128 [R106+0x10], R8 ;  /* 0x000010086a007388 */ /* 0x0003e20000000c00 */
[----:B------:R-:W-:Y:S01]  /*7e40*/  FMUL R25, R47, R29 ;  /* 0x0000001d2f197220 */ /* 0x000fe20000400000 */
[----:B------:R-:W-:Y:S01]  /*7e50*/  FFMA R22, R49, R68, R22 ;  /* 0x0000004431167223 */ /* 0x000fe20000000016 */
[----:B------:R-:W-:Y:S01]  /*7e60*/  LOP3.LUT R73, R77, 0xffff0000, RZ, 0xc0, !PT ;  /* 0xffff00004d497812 */ /* 0x000fe200078ec0ff */
[----:B------:R-:W-:Y:S01]  /*7e70*/  FMUL R26, R47, R30 ;  /* 0x0000001e2f1a7220 */ /* 0x000fe20000400000 */
[----:B------:R-:W-:Y:S01]  /*7e80*/  FFMA R27, R49, R69, R27 ;  /* 0x00000045311b7223 */ /* 0x000fe2000000001b */
[----:B------:R-:W-:Y:S01]  /*7e90*/  FMUL R31, R47, R31 ;  /* 0x0000001f2f1f7220 */ /* 0x000fe20000400000 */
[----:B------:R-:W-:Y:S01]  /*7ea0*/  FFMA R24, R49, R70, R24 ;  /* 0x0000004631187223 */ /* 0x000fe20000000018 */
[----:B------:R-:W-:Y:S01]  /*7eb0*/  FMUL R28, R47, R32 ;  /* 0x000000202f1c7220 */ /* 0x000fe20000400000 */
[----:B------:R-:W-:Y:S01]  /*7ec0*/  FFMA R25, R49, R71, R25 ;  /* 0x0000004731197223 */ /* 0x000fe20000000019 */
[----:B------:R-:W-:Y:S01]  /*7ed0*/  SHF.L.U32 R76, R79, 0x10, RZ ;  /* 0x000000104f4c7819 */ /* 0x000fe200000006ff */
[----:B------:R-:W-:Y:S01]  /*7ee0*/  FMUL R29, R47, R33 ;  /* 0x000000212f1d7220 */ /* 0x000fe20000400000 */
[----:B------:R-:W-:Y:S01]  /*7ef0*/  F2FP.BF16.F32.PACK_AB R16, R17, R16 ;  /* 0x000000101110723e */ /* 0x000fe200000010ff */
[----:B------:R-:W-:Y:S01]  /*7f00*/  FFMA R26, R49, R72, R26 ;  /* 0x00000048311a7223 */ /* 0x000fe2000000001a */
[----:B------:R-:W-:Y:S01]  /*7f10*/  LOP3.LUT R77, R79, 0xffff0000, RZ, 0xc0, !PT ;  /* 0xffff00004f4d7812 */ /* 0x000fe200078ec0ff */
[----:B------:R-:W-:Y:S01]  /*7f20*/  FMUL R30, R47, R34 ;  /* 0x000000222f1e7220 */ /* 0x000fe20000400000 */
[----:B------:R-:W-:Y:S01]  /*7f30*/  F2FP.BF16.F32.PACK_AB R17, R23, R18 ;  /* 0x000000121711723e */ /* 0x000fe200000010ff */
[----:B------:R-:W-:Y:S01]  /*7f40*/  FFMA R31, R49, R73, R31 ;  /* 0x00000049311f7223 */ /* 0x000fe2000000001f */
[----:B------:R-:W-:Y:S01]  /*7f50*/  FMUL R35, R47, R35 ;  /* 0x000000232f237220 */ /* 0x000fe20000400000 */
[----:B------:R-:W-:Y:S01]  /*7f60*/  F2FP.BF16.F32.PACK_AB R18, R21, R20 ;  /* 0x000000141512723e */ /* 0x000fe200000010ff */
[----:B------:R-:W-:Y:S01]  /*7f70*/  FFMA R28, R49, R74, R28 ;  /* 0x0000004a311c7223 */ /* 0x000fe2000000001c */
[----:B------:R-:W-:Y:S01]  /*7f80*/  F2FP.BF16.F32.PACK_AB R19, R27, R22 ;  /* 0x000000161b13723e */ /* 0x000fe200000010ff */
[C---:B------:R-:W-:Y:S01]  /*7f90*/  FFMA R29, R49.reuse, R75, R29 ;  /* 0x0000004b311d7223 */ /* 0x040fe2000000001d */
[C---:B------:R-:W-:Y:S01]  /*7fa0*/  FFMA R30, R49.reuse, R76, R30 ;  /* 0x0000004c311e7223 */ /* 0x040fe2000000001e */
[----:B------:R-:W-:Y:S01]  /*7fb0*/  FFMA R35, R49, R77, R35 ;  /* 0x0000004d31237223 */ /* 0x000fe20000000023 */
[----:B------:R-:W-:Y:S01]  /*7fc0*/  F2FP.BF16.F32.PACK_AB R24, R25, R24 ;  /* 0x000000181918723e */ /* 0x000fe200000010ff */
[----:B------:R1:W-:Y:S01]  /*7fd0*/  STS.128 [R105+0x20], R16 ;  /* 0x0000201069007388 */ /* 0x0003e20000000c00 */
[----:B------:R-:W-:Y:S02]  /*7fe0*/  F2FP.BF16.F32.PACK_AB R25, R31, R26 ;  /* 0x0000001a1f19723e */ /* 0x000fe400000010ff */
[----:B------:R-:W-:Y:S02]  /*7ff0*/  F2FP.BF16.F32.PACK_AB R26, R29, R28 ;  /* 0x0000001c1d1a723e */ /* 0x000fe400000010ff */
[----:B------:R-:W-:Y:S02]  /*8000*/  F2FP.BF16.F32.PACK_AB R27, R35, R30 ;  /* 0x0000001e231b723e */ /* 0x000fe400000010ff */
[----:B------:R-:W-:Y:S05]  /*8010*/  IADD3 R0, PT, PT, R98, R106, RZ ;  /* 0x0000006a62007210 */ /* 0x000fea0007ffe0ff */
        /* <DEDUP_REMOVED lines=9> */
[----:B------:R-:W-:Y:S02]  /*80b0*/  UIADD3 UR10, UP0, UPT, UR54, 0xa80, URZ ;  /* 0x00000a80360a7890 */ /* 0x000fe4000ff1e0ff */
[----:B------:R-:W-:Y:S02]  /*80c0*/  UIADD3 UR5, UPT, UPT, UR41, 0x20, URZ ;  /* 0x0000002029057890 */ /* 0x000fe4000fffe0ff */
[----:B------:R-:W-:Y:S02]  /*80d0*/  UIADD3 UR4, UPT, UPT, UR49, 0x200, UR8 ;  /* 0x0000020031047890 */ /* 0x000fe4000fffe008 */
[----:B------:R-:W-:Y:S01]  /*80e0*/  UIADD3.X UR11, UPT, UPT, URZ, UR55, URZ, UP0, !UPT ;  /* 0x00000037ff0b7290 */ /* 0x000fe200087fe4ff */
[----:B------:R-:W-:Y:S01]  /*80f0*/  UMOV UR6, UR42 ;  /* 0x0000002a00067c82 */ /* 0x000fe20008000000 */
[----:B------:R-:W-:Y:S07]  /*8100*/  UMOV UR7, UR36 ;  /* 0x0000002400077c82 */ /* 0x000fee0008000000 */
[----:B------:R2:W-:Y:S02]  /*8110*/  UTMASTG.3D [UR4], [UR10] ;  /* 0x000000040a0073b5 */ /* 0x0005e40008010000 */
[----:B--2---:R0:W-:Y:S02]  /*8120*/  UTMACMDFLUSH ;  /* 0x00000000000079b7 */ /* 0x0041e40000000000 */
.L_x_120:
[----:B------:R-:W-:Y:S05]  /*8130*/  BSYNC.RECONVERGENT B0 ;  /* 0x0000000000007941 */ /* 0x000fea0003800200 */
.L_x_119:
[----:B------:R-:W-:Y:S01]  /*8140*/  UIADD3 UR43, UPT, UPT, UR43, 0x1, URZ ;  /* 0x000000012b2b7890 */ /* 0x000fe2000fffe0ff */
[----:B------:R-:W-:Y:S03]  /*8150*/  BSSY.RECONVERGENT B0, `(.L_x_121) ;  /* 0x0000008000007945 */ /* 0x000fe60003800200 */
[----:B------:R-:W-:Y:S04]  /*8160*/  UISETP.NE.AND UP0, UPT, UR43, 0x3, UPT ;  /* 0x000000032b00788c */ /* 0x000fe8000bf05270 */
[----:B------:R-:W-:Y:S02]  /*8170*/  UISETP.EQ.XOR UP1, UPT, UR40, 0x3, !UP0 ;  /* 0x000000032800788c */ /* 0x000fe4000c722a70 */
[----:B------:R-:W-:Y:S02]  /*8180*/  USEL UR56, UR43, URZ, UP0 ;  /* 0x000000ff2b387287 */ /* 0x000fe40008000000 */
[----:B------:R-:W-:Y:S04]  /*8190*/  USEL UR4, URZ, 0x1, !UP1 ;  /* 0x00000001ff047887 */ /* 0x000fe8000c800000 */
[----:B------:R-:W-:Y:S01]  /*81a0*/  ULOP3.LUT UR52, UR52, UR4, URZ, 0x3c, !UPT ;  /* 0x0000000434347292 */ /* 0x000fe2000f8e3cff */
[----:B------:R-:W-:Y:S11]  /*81b0*/  @P0 BRA `(.L_x_122) ;  /* 0x0000000000040947 */ /* 0x000ff60003800000 */
[----:B------:R-:W-:Y:S04]  /*81c0*/  DEPBAR.LE SB0, 0x1 ;  /* 0x000080400000791a */ /* 0x000fe80000000000 */
.L_x_122:
[----:B------:R-:W-:Y:S05]  /*81d0*/  BSYNC.RECONVERGENT B0 ;  /* 0x0000000000007941 */ /* 0x000fea0003800200 */
.L_x_121:
[----:B------:R-:W-:Y:S01]  /*81e0*/  BAR.SYNC.DEFER_BLOCKING 0x1, 0x80 ;  /* 0x0042000000007b1d */ /* 0x000fe20000010000 */
[----:B------:R-:W-:Y:S01]  /*81f0*/  UISETP.NE.AND UP0, UPT, UR51, -0x2, UPT ;  /* 0xfffffffe3300788c */ /* 0x000fe2000bf05270 */
[----:B------:R-:W-:Y:S08]  /*8200*/  IADD3 R45, PT, PT, R45, 0x1, RZ ;  /* 0x000000012d2d7810 */ /* 0x000ff00007ffe0ff */
[----:B------:R-:W-:Y:S05]  /*8210*/  BRA.U !UP0, `(.L_x_123) ;  /* 0x0000000108287547 */ /* 0x000fea000b800000 */
[----:B------:R-:W-:Y:S01]  /*8220*/  ISETP.NE.AND P0, PT, R104, RZ, PT ;  /* 0x000000ff6800720c */ /* 0x000fe20003f05270 */
[----:B------:R-:W-:Y:S01]  /*8230*/  IMAD.U32 R2, RZ, RZ, UR50 ;  /* 0x00000032ff027e24 */ /* 0x000fe2000f8e00ff */
[----:B------:R-:W-:Y:S01]  /*8240*/  UIADD3 UR50, UPT, UPT, UR50, 0x1, URZ ;  /* 0x0000000132327890 */ /* 0x000fe2000fffe0ff */
[----:B-1----:R-:W-:Y:S03]  /*8250*/  IMAD.U32 R0, RZ, RZ, UR37 ;  /* 0x00000025ff007e24 */ /* 0x002fe6000f8e00ff */
[----:B------:R-:W-:Y:S04]  /*8260*/  UISETP.NE.AND UP0, UPT, UR50, 0x3, UPT ;  /* 0x000000033200788c */ /* 0x000fe8000bf05270 */
[----:B------:R-:W-:Y:S03]  /*8270*/  USEL UR50, UR50, URZ, UP0 ;  /* 0x000000ff32327287 */ /* 0x000fe60008000000 */
[----:B------:R-:W-:Y:S05]  /*8280*/  @P0 LEA R2, R2, UR49, 0x3 ;  /* 0x0000003102020c11 */ /* 0x000fea000f8e18ff */
[----:B------:R-:W-:Y:S05]  /*8290*/  @P0 VIADD R2, R2, 0x88 ;  /* 0x0000008802020836 */ /* 0x000fea0000000000 */
[----:B------:R-:W-:Y:S04]  /*82a0*/  @P0 PRMT R0, R0, 0x654, R2 ;  /* 0x0000065400000816 */ /* 0x000fe80000000002 */
[----:B------:R2:W-:Y:S03]  /*82b0*/  @P0 SYNCS.ARRIVE.TRANS64.RED.A1T0 RZ, [R0+URZ], RZ ;  /* 0x000000ff00ff09a7 */ /* 0x0005e600081004ff */
.L_x_123:
[----:B------:R-:W-:Y:S01]  /*82c0*/  ISETP.NE.AND P2, PT, R101, RZ, PT ;  /* 0x000000ff6500720c */ /* 0x000fe20003f45270 */
[----:B-12---:R-:W-:Y:S01]  /*82d0*/  IMAD.IADD R0, R44, 0x1, R87 ;  /* 0x000000012c007824 */ /* 0x006fe200078e0257 */
[----:B------:R-:W-:Y:S01]  /*82e0*/  ISETP.NE.AND P0, PT, R103, 0x2, PT ;  /* 0x000000026700780c */ /* 0x000fe20003f05270 */
[----:B------:R-:W-:Y:S01]  /*82f0*/  UIADD3 UR51, UPT, UPT, UR51, 0x2, URZ ;  /* 0x0000000233337890 */ /* 0x000fe2000fffe0ff */
[----:B------:R-:W-:Y:S01]  /*8300*/  ISETP.NE.AND P1, PT, R45, 0x2, PT ;  /* 0x000000022d00780c */ /* 0x000fe20003f25270 */
[----:B------:R-:W-:Y:S01]  /*8310*/  IMAD.IADD R24, R43, 0x1, R86 ;  /* 0x000000012b187824 */ /* 0x000fe200078e0256 */
[----:B------:R-:W-:Y:S02]  /*8320*/  R2UR UR20, R0 ;  /* 0x00000000001472ca */ /* 0x000fe400000e0000 */
[----:B------:R-:W-:Y:S02]  /*8330*/  SEL R2, RZ, 0x1, P0 ;  /* 0x00000001ff027807 */ /* 0x000fe40000000000 */
[----:B------:R-:W-:Y:S02]  /*8340*/  SEL R0, RZ, 0x1, P1 ;  /* 0x00000001ff007807 */ /* 0x000fe40000800000 */
[----:B------:R-:W-:Y:S02]  /*8350*/  LOP3.LUT R96, R96, R2, RZ, 0x3c, !PT ;  /* 0x0000000260607212 */ /* 0x000fe400078e3cff */
[----:B------:R-:W-:Y:S02]  /*8360*/  @P2 R2UR UR36, R95 ;  /* 0x000000005f2422ca */ /* 0x000fe400000e0000 */
[----:B------:R-:W-:Y:S02]  /*8370*/  LOP3.LUT R97, R97, R0, RZ, 0x3c, !PT ;  /* 0x0000000061617212 */ /* 0x000fe400078e3cff */
[----:B------:R-:W-:Y:S02]  /*8380*/  SEL R103, R103, RZ, P0 ;  /* 0x000000ff67677207 */ /* 0x000fe40000000000 */
[----:B------:R-:W-:Y:S01]  /*8390*/  SEL R45, R45, RZ, P1 ;  /* 0x000000ff2d2d7207 */ /* 0x000fe20000800000 */
[----:B------:R-:W-:Y:S08]  /*83a0*/  @P2 BRA `(.L_x_124) ;  /* 0xffffffd800042947 */ /* 0x000ff0000383ffff */
[----:B------:R-:W-:-:S09]  /*83b0*/  UISETP.NE.AND UP0, UPT, UR48, URZ, UPT ;  /* 0x000000ff3000728c */ /* 0x000fd2000bf05270 */
[----:B------:R-:W-:Y:S05]  /*83c0*/  BRA.U !UP0, `(.L_x_125) ;  /* 0x0000000108487547 */ /* 0x000fea000b800000 */
[----:B------:R-:W1:Y:S02]  /*83d0*/  LDCU.64 UR4, c[0x0][0xc90] ;  /* 0x00019200ff0477ac */ /* 0x000e640008000a00 */
[----:B-1----:R-:W-:-:S04]  /*83e0*/  UISETP.NE.U32.AND UP0, UPT, UR4, URZ, UPT ;  /* 0x000000ff0400728c */ /* 0x002fc8000bf05070 */
[----:B------:R-:W-:-:S09]  /*83f0*/  UISETP.NE.AND.EX UP0, UPT, UR5, URZ, UPT, UP0 ;  /* 0x000000ff0500728c */ /* 0x000fd2000bf05300 */
[----:B------:R-:W-:Y:S05]  /*8400*/  BRA.U UP0, `(.L_x_126) ;  /* 0x00000001000c7547 */ /* 0x000fea000b800000 */
[----:B------:R-:W-:-:S13]  /*8410*/  FSETP.NEU.AND P0, PT, R49, RZ, PT ;  /* 0x000000ff3100720b */ /* 0x000fda0003f0d000 */
[----:B------:R-:W-:Y:S05]  /*8420*/  @!P0 EXIT ;  /* 0x000000000000894d */ /* 0x000fea0003800000 */
[----:B------:R-:W-:Y:S05]  /*8430*/  BRA `(.L_x_125) ;  /* 0x00000000002c7947 */ /* 0x000fea0003800000 */
.L_x_126:
[----:B------:R-:W-:Y:S01]  /*8440*/  ISETP.NE.AND P0, PT, R102, RZ, PT ;  /* 0x000000ff6600720c */ /* 0x000fe20003f05270 */
[----:B------:R-:W-:-:S12]  /*8450*/  BSSY.RECONVERGENT B0, `(.L_x_125) ;  /* 0x0000009000007945 */ /* 0x000fd80003800200 */
[----:B------:R-:W-:Y:S05]  /*8460*/  @P0 BRA `(.L_x_127) ;  /* 0x0000000000140947 */ /* 0x000fea0003800000 */
[----:B------:R-:W1:Y:S02]  /*8470*/  LDCU.64 UR4, c[0x0][0xc88] ;  /* 0x00019100ff0477ac */ /* 0x000e640008000a00 */
[----:B-1----:R-:W-:-:S04]  /*8480*/  ISETP.NE.U32.AND P0, PT, RZ, UR4, PT ;  /* 0x00000004ff007c0c */ /* 0x002fc8000bf05070 */
[----:B------:R-:W-:-:S13]  /*8490*/  ISETP.NE.AND.EX P0, PT, RZ, UR5, PT, P0 ;  /* 0x00000005ff007c0c */ /* 0x000fda000bf05300 */
[----:B------:R-:W-:Y:S05]  /*84a0*/  @!P0 EXIT ;  /* 0x000000000000894d */ /* 0x000fea0003800000 */
[----:B------:R-:W-:Y:S05]  /*84b0*/  BRA `(.L_x_128) ;  /* 0x0000000000087947 */ /* 0x000fea0003800000 */
.L_x_127:
[----:B------:R-:W-:-:S13]  /*84c0*/  FSETP.NEU.AND P0, PT, R49, RZ, PT ;  /* 0x000000ff3100720b */ /* 0x000fda0003f0d000 */
[----:B------:R-:W-:Y:S05]  /*84d0*/  @!P0 EXIT ;  /* 0x000000000000894d */ /* 0x000fea0003800000 */
.L_x_128:
[----:B------:R-:W-:Y:S05]  /*84e0*/  BSYNC.RECONVERGENT B0 ;  /* 0x0000000000007941 */ /* 0x000fea0003800200 */
.L_x_125:
[----:B------:R-:W-:Y:S01]  /*84f0*/  ULEA UR4, UR50, UR49, 0x3 ;  /* 0x0000003132047291 */ /* 0x000fe2000f8e18ff */
[----:B------:R-:W-:-:S04]  /*8500*/  DEPBAR.LE SB0, 0x0 ;  /* 0x000080000000791a */ /* 0x000fc80000000000 */
[----:B------:R-:W-:-:S04]  /*8510*/  UIADD3 UR4, UPT, UPT, UR4, 0x88, URZ ;  /* 0x0000008804047890 */ /* 0x000fc8000fffe0ff */
[----:B------:R-:W-:-:S09]  /*8520*/  UPRMT UR4, UR37, 0x654, UR4 ;  /* 0x0000065425047896 */ /* 0x000fd20008000004 */
[----:B------:R-:W-:Y:S01]  /*8530*/  SYNCS.ARRIVE.TRANS64.RED.A1T0 RZ, [UR4], RZ ;  /* 0x000000ffffff79a7 */ /* 0x000fe20008100404 */
[----:B------:R-:W-:Y:S05]  /*8540*/  EXIT ;  /* 0x000000000000794d */ /* 0x000fea0003800000 */
.L_x_24:
[----:B--2---:R2:W1:Y:S02]  /*8550*/  SYNCS.PHASECHK.TRANS64.TRYWAIT P0, [R2+URZ+0x100], R3 ;  /* 0x00010003020075a7 */ /* 0x00446400080011ff */
[----:B-1----:R-:W-:Y:S05]  /*8560*/  @!P0 NANOSLEEP.SYNCS 0x989680 ;  /* 0x009896800000895d */ /* 0x002fea0003900000 */
[----:B------:R-:W1:Y:S02]  /*8570*/  @!P0 SYNCS.PHASECHK.TRANS64 P0, [R2+URZ+0x100], R3 ;  /* 0x00010003020085a7 */ /* 0x000e6400080010ff */
[----:B-1----:R-:W-:Y:S05]  /*8580*/  @!P0 BRA `(.L_x_24) ;  /* 0xfffffffc00f08947 */ /* 0x002fea000383ffff */
[----:B------:R-:W-:Y:S05]  /*8590*/  BRA `(.L_x_129) ;  /* 0xffffff9400107947 */ /* 0x000fea000383ffff */
.L_x_27:
[----:B------:R-:W-:-:S07]  /*85a0*/  MOV R2, UR33 ;  /* 0x0000002100027c02 */ /* 0x000fce0008000f00 */
.L_x_130:
[----:B-1----:R1:W2:Y:S02]  /*85b0*/  SYNCS.PHASECHK.TRANS64.TRYWAIT P0, [R2+URZ+0x38], R4 ;  /* 0x00003804020075a7 */ /* 0x0022a400080011ff */
[----:B--2---:R-:W-:Y:S05]  /*85c0*/  @!P0 NANOSLEEP.SYNCS 0x989680 ;  /* 0x009896800000895d */ /* 0x004fea0003900000 */
[----:B------:R-:W2:Y:S02]  /*85d0*/  @!P0 SYNCS.PHASECHK.TRANS64 P0, [R2+URZ+0x38], R4 ;  /* 0x00003804020085a7 */ /* 0x000ea400080010ff */
[----:B--2---:R-:W-:Y:S05]  /*85e0*/  @!P0 BRA `(.L_x_130) ;  /* 0xfffffffc00f08947 */ /* 0x004fea000383ffff */
[----:B------:R-:W-:Y:S05]  /*85f0*/  BRA `(.L_x_26) ;  /* 0xffffff94006c7947 */ /* 0x000fea000383ffff */
.L_x_36:
[----:B------:R-:W-:-:S07]  /*8600*/  MOV R2, UR33 ;  /* 0x0000002100027c02 */ /* 0x000fce0008000f00 */
.L_x_131:
[----:B-1----:R1:W2:Y:S02]  /*8610*/  SYNCS.PHASECHK.TRANS64.TRYWAIT P0, [R2+URZ+0x38], R4 ;  /* 0x00003804020075a7 */ /* 0x0022a400080011ff */
[----:B--2---:R-:W-:Y:S05]  /*8620*/  @!P0 NANOSLEEP.SYNCS 0x989680 ;  /* 0x009896800000895d */ /* 0x004fea0003900000 */
[----:B------:R-:W2:Y:S02]  /*8630*/  @!P0 SYNCS.PHASECHK.TRANS64 P0, [R2+URZ+0x38], R4 ;  /* 0x00003804020085a7 */ /* 0x000ea400080010ff */
[----:B--2---:R-:W-:Y:S05]  /*8640*/  @!P0 BRA `(.L_x_131) ;  /* 0xfffffffc00f08947 */ /* 0x004fea000383ffff */
[----:B------:R-:W-:Y:S05]  /*8650*/  BRA `(.L_x_35) ;  /* 0xffffff9800807947 */ /* 0x000fea000383ffff */
.L_x_43:
[----:B-1----:R1:W2:Y:S02]  /*8660*/  SYNCS.PHASECHK.TRANS64.TRYWAIT P0, [R2+URZ+0xb0], R3 ;  /* 0x0000b003020075a7 */ /* 0x0022a400080011ff */
[----:B--2---:R-:W-:Y:S05]  /*8670*/  @!P0 NANOSLEEP.SYNCS 0x989680 ;  /* 0x009896800000895d */ /* 0x004fea0003900000 */
[----:B------:R-:W2:Y:S02]  /*8680*/  @!P0 SYNCS.PHASECHK.TRANS64 P0, [R2+URZ+0xb0], R3 ;  /* 0x0000b003020085a7 */ /* 0x000ea400080010ff */
[----:B--2---:R-:W-:Y:S05]  /*8690*/  @!P0 BRA `(.L_x_43) ;  /* 0xfffffffc00f08947 */ /* 0x004fea000383ffff */
[----:B------:R-:W-:Y:S05]  /*86a0*/  BRA `(.L_x_132) ;  /* 0xffffff9c00747947 */ /* 0x000fea000383ffff */
.L_x_47:
[----:B----4-:R-:W-:-:S07]  /*86b0*/  MOV R0, UR4 ;  /* 0x0000000400007c02 */ /* 0x010fce0008000f00 */
.L_x_133:
[----:B-1----:R1:W2:Y:S02]  /*86c0*/  SYNCS.PHASECHK.TRANS64.TRYWAIT P0, [R0+URZ], R2 ;  /* 0x00000002000075a7 */ /* 0x0022a400080011ff */
[----:B--2---:R-:W-:Y:S05]  /*86d0*/  @!P0 NANOSLEEP.SYNCS 0x989680 ;  /* 0x009896800000895d */ /* 0x004fea0003900000 */
[----:B------:R-:W2:Y:S02]  /*86e0*/  @!P0 SYNCS.PHASECHK.TRANS64 P0, [R0+URZ], R2 ;  /* 0x00000002000085a7 */ /* 0x000ea400080010ff */
[----:B--2---:R-:W-:Y:S05]  /*86f0*/  @!P0 BRA `(.L_x_133) ;  /* 0xfffffffc00f08947 */ /* 0x004fea000383ffff */
[----:B------:R-:W-:Y:S05]  /*8700*/  BRA `(.L_x_134) ;  /* 0xffffffa000e87947 */ /* 0x000fea000383ffff */
.L_x_48:
[----:B----4-:R-:W-:-:S07]  /*8710*/  MOV R0, UR4 ;  /* 0x0000000400007c02 */ /* 0x010fce0008000f00 */
.L_x_135:
[----:B-1----:R1:W2:Y:S02]  /*8720*/  SYNCS.PHASECHK.TRANS64.TRYWAIT P0, [R0+URZ], R3 ;  /* 0x00000003000075a7 */ /* 0x0022a400080011ff */
[----:B--2---:R-:W-:Y:S05]  /*8730*/  @!P0 NANOSLEEP.SYNCS 0x989680 ;  /* 0x009896800000895d */ /* 0x004fea0003900000 */
[----:B------:R-:W2:Y:S02]  /*8740*/  @!P0 SYNCS.PHASECHK.TRANS64 P0, [R0+URZ], R3 ;  /* 0x00000003000085a7 */ /* 0x000ea400080010ff */
[----:B--2---:R-:W-:Y:S05]  /*8750*/  @!P0 BRA `(.L_x_135) ;  /* 0xfffffffc00f08947 */ /* 0x004fea000383ffff */
[----:B------:R-:W-:Y:S05]  /*8760*/  BRA `(.L_x_136) ;  /* 0xffffffa000f47947 */ /* 0x000fea000383ffff */
.L_x_49:
[----:B----4-:R-:W-:-:S07]  /*8770*/  MOV R0, UR4 ;  /* 0x0000000400007c02 */ /* 0x010fce0008000f00 */
.L_x_137:
[----:B-1----:R1:W2:Y:S02]  /*8780*/  SYNCS.PHASECHK.TRANS64.TRYWAIT P0, [R0+URZ], R3 ;  /* 0x00000003000075a7 */ /* 0x0022a400080011ff */
[----:B--2---:R-:W-:Y:S05]  /*8790*/  @!P0 NANOSLEEP.SYNCS 0x989680 ;  /* 0x009896800000895d */ /* 0x004fea0003900000 */
[----:B------:R-:W2:Y:S02]  /*87a0*/  @!P0 SYNCS.PHASECHK.TRANS64 P0, [R0+URZ], R3 ;  /* 0x00000003000085a7 */ /* 0x000ea400080010ff */
[----:B--2---:R-:W-:Y:S05]  /*87b0*/  @!P0 BRA `(.L_x_137) ;  /* 0xfffffffc00f08947 */ /* 0x004fea000383ffff */
[----:B------:R-:W-:Y:S05]  /*87c0*/  BRA `(.L_x_138) ;  /* 0xffffffa400007947 */ /* 0x000fea000383ffff */
.L_x_50:
[----:B----4-:R-:W-:-:S07]  /*87d0*/  MOV R0, UR4 ;  /* 0x0000000400007c02 */ /* 0x010fce0008000f00 */
.L_x_139:
[----:B-1----:R1:W2:Y:S02]  /*87e0*/  SYNCS.PHASECHK.TRANS64.TRYWAIT P0, [R0+URZ], R3 ;  /* 0x00000003000075a7 */ /* 0x0022a400080011ff */
[----:B--2---:R-:W-:Y:S05]  /*87f0*/  @!P0 NANOSLEEP.SYNCS 0x989680 ;  /* 0x009896800000895d */ /* 0x004fea0003900000 */
[----:B------:R-:W2:Y:S02]  /*8800*/  @!P0 SYNCS.PHASECHK.TRANS64 P0, [R0+URZ], R3 ;  /* 0x00000003000085a7 */ /* 0x000ea400080010ff */
[----:B--2---:R-:W-:Y:S05]  /*8810*/  @!P0 BRA `(.L_x_139) ;  /* 0xfffffffc00f08947 */ /* 0x004fea000383ffff */
[----:B------:R-:W-:Y:S05]  /*8820*/  BRA `(.L_x_140) ;  /* 0xffffffa4000c7947 */ /* 0x000fea000383ffff */
.L_x_51:
[----:B----4-:R-:W-:-:S07]  /*8830*/  MOV R0, UR4 ;  /* 0x0000000400007c02 */ /* 0x010fce0008000f00 */
.L_x_141:
[----:B-1----:R1:W2:Y:S02]  /*8840*/  SYNCS.PHASECHK.TRANS64.TRYWAIT P0, [R0+URZ], R3 ;  /* 0x00000003000075a7 */ /* 0x0022a400080011ff */
[----:B--2---:R-:W-:Y:S05]  /*8850*/  @!P0 NANOSLEEP.SYNCS 0x989680 ;  /* 0x009896800000895d */ /* 0x004fea0003900000 */
[----:B------:R-:W2:Y:S02]  /*8860*/  @!P0 SYNCS.PHASECHK.TRANS64 P0, [R0+URZ], R3 ;  /* 0x00000003000085a7 */ /* 0x000ea400080010ff */
[----:B--2---:R-:W-:Y:S05]  /*8870*/  @!P0 BRA `(.L_x_141) ;  /* 0xfffffffc00f08947 */ /* 0x004fea000383ffff */
[----:B------:R-:W-:Y:S05]  /*8880*/  BRA `(.L_x_142) ;  /* 0xffffffa400187947 */ /* 0x000fea000383ffff */
.L_x_52:
[----:B----4-:R-:W-:-:S07]  /*8890*/  MOV R0, UR4 ;  /* 0x0000000400007c02 */ /* 0x010fce0008000f00 */
.L_x_143:
[----:B-1----:R1:W2:Y:S02]  /*88a0*/  SYNCS.PHASECHK.TRANS64.TRYWAIT P0, [R0+URZ], R3 ;  /* 0x00000003000075a7 */ /* 0x0022a400080011ff */
[----:B--2---:R-:W-:Y:S05]  /*88b0*/  @!P0 NANOSLEEP.SYNCS 0x989680 ;  /* 0x009896800000895d */ /* 0x004fea0003900000 */
[----:B------:R-:W2:Y:S02]  /*88c0*/  @!P0 SYNCS.PHASECHK.TRANS64 P0, [R0+URZ], R3 ;  /* 0x00000003000085a7 */ /* 0x000ea400080010ff */
[----:B--2---:R-:W-:Y:S05]  /*88d0*/  @!P0 BRA `(.L_x_143) ;  /* 0xfffffffc00f08947 */ /* 0x004fea000383ffff */
[----:B------:R-:W-:Y:S05]  /*88e0*/  BRA `(.L_x_144) ;  /* 0xffffffa400247947 */ /* 0x000fea000383ffff */
.L_x_55:
[----:B-1----:R1:W2:Y:S02]  /*88f0*/  SYNCS.PHASECHK.TRANS64.TRYWAIT P0, [R0+URZ+0xf0], R4 ;  /* 0x0000f004000075a7 */ /* 0x0022a400080011ff */
[----:B--2---:R-:W-:Y:S05]  /*8900*/  @!P0 NANOSLEEP.SYNCS 0x989680 ;  /* 0x009896800000895d */ /* 0x004fea0003900000 */
[----:B------:R-:W2:Y:S02]  /*8910*/  @!P0 SYNCS.PHASECHK.TRANS64 P0, [R0+URZ+0xf0], R4 ;  /* 0x0000f004000085a7 */ /* 0x000ea400080010ff */
[----:B--2---:R-:W-:Y:S05]  /*8920*/  @!P0 BRA `(.L_x_55) ;  /* 0xfffffffc00f08947 */ /* 0x004fea000383ffff */
[----:B------:R-:W-:Y:S05]  /*8930*/  BRA `(.L_x_145) ;  /* 0xffffffa400847947 */ /* 0x000fea000383ffff */
.L_x_56:
[----:B------:R-:W-:-:S07]  /*8940*/  MOV R0, UR5 ;  /* 0x0000000500007c02 */ /* 0x000fce0008000f00 */
.L_x_146:
[----:B-1----:R1:W2:Y:S02]  /*8950*/  SYNCS.PHASECHK.TRANS64.TRYWAIT P0, [R0+URZ+0xc0], R5 ;  /* 0x0000c005000075a7 */ /* 0x0022a400080011ff */
[----:B--2---:R-:W-:Y:S05]  /*8960*/  @!P0 NANOSLEEP.SYNCS 0x989680 ;  /* 0x009896800000895d */ /* 0x004fea0003900000 */
[----:B------:R-:W2:Y:S02]  /*8970*/  @!P0 SYNCS.PHASECHK.TRANS64 P0, [R0+URZ+0xc0], R5 ;  /* 0x0000c005000085a7 */ /* 0x000ea400080010ff */
[----:B--2---:R-:W-:Y:S05]  /*8980*/  @!P0 BRA `(.L_x_146) ;  /* 0xfffffffc00f08947 */ /* 0x004fea000383ffff */
[----:B------:R-:W-:Y:S05]  /*8990*/  BRA `(.L_x_147) ;  /* 0xffffffa400947947 */ /* 0x000fea000383ffff */
.L_x_57:
[----:B-1----:R1:W2:Y:S02]  /*89a0*/  SYNCS.PHASECHK.TRANS64.TRYWAIT P1, [R0+URZ+0xb0], R4 ;  /* 0x0000b004000075a7 */ /* 0x0022a400080211ff */
[----:B--2---:R-:W-:Y:S05]  /*89b0*/  @!P1 NANOSLEEP.SYNCS 0x989680 ;  /* 0x009896800000995d */ /* 0x004fea0003900000 */
[----:B------:R-:W2:Y:S02]  /*89c0*/  @!P1 SYNCS.PHASECHK.TRANS64 P1, [R0+URZ+0xb0], R4 ;  /* 0x0000b004000095a7 */ /* 0x000ea400080210ff */
[----:B--2---:R-:W-:Y:S05]  /*89d0*/  @!P1 BRA `(.L_x_57) ;  /* 0xfffffffc00f09947 */ /* 0x004fea000383ffff */
[----:B------:R-:W-:Y:S05]  /*89e0*/  BRA `(.L_x_148) ;  /* 0xffffffa400c47947 */ /* 0x000fea000383ffff */
.L_x_60:
[----:B------:R-:W-:-:S07]  /*89f0*/  MOV R0, UR5 ;  /* 0x0000000500007c02 */ /* 0x000fce0008000f00 */
.L_x_149:
[----:B-1----:R1:W2:Y:S02]  /*8a00*/  SYNCS.PHASECHK.TRANS64.TRYWAIT P0, [R0+URZ+0xc0], R2 ;  /* 0x0000c002000075a7 */ /* 0x0022a400080011ff */
[----:B--2---:R-:W-:Y:S05]  /*8a10*/  @!P0 NANOSLEEP.SYNCS 0x989680 ;  /* 0x009896800000895d */ /* 0x004fea0003900000 */
[----:B------:R-:W2:Y:S02]  /*8a20*/  @!P0 SYNCS.PHASECHK.TRANS64 P0, [R0+URZ+0xc0], R2 ;  /* 0x0000c002000085a7 */ /* 0x000ea400080010ff */
[----:B--2---:R-:W-:Y:S05]  /*8a30*/  @!P0 BRA `(.L_x_149) ;  /* 0xfffffffc00f08947 */ /* 0x004fea000383ffff */
[----:B------:R-:W-:Y:S05]  /*8a40*/  BRA `(.L_x_59) ;  /* 0xffffffa800187947 */ /* 0x000fea000383ffff */
.L_x_67:
[----:B--2---:R2:W4:Y:S02]  /*8a50*/  SYNCS.PHASECHK.TRANS64.TRYWAIT P0, [R2+URZ+0xb0], R3 ;  /* 0x0000b003020075a7 */ /* 0x00452400080011ff */
[----:B----4-:R-:W-:Y:S05]  /*8a60*/  @!P0 NANOSLEEP.SYNCS 0x989680 ;  /* 0x009896800000895d */ /* 0x010fea0003900000 */
[----:B------:R-:W4:Y:S02]  /*8a70*/  @!P0 SYNCS.PHASECHK.TRANS64 P0, [R2+URZ+0xb0], R3 ;  /* 0x0000b003020085a7 */ /* 0x000f2400080010ff */
[----:B----4-:R-:W-:Y:S05]  /*8a80*/  @!P0 BRA `(.L_x_67) ;  /* 0xfffffffc00f08947 */ /* 0x010fea000383ffff */
[----:B------:R-:W-:Y:S05]  /*8a90*/  BRA `(.L_x_150) ;  /* 0xffffffac00d47947 */ /* 0x000fea000383ffff */
.L_x_70:
[----:B------:R-:W-:-:S07]  /*8aa0*/  MOV R3, UR15 ;  /* 0x0000000f00037c02 */ /* 0x000fce0008000f00 */
.L_x_151:
[----:B--2---:R2:W3:Y:S02]  /*8ab0*/  SYNCS.PHASECHK.TRANS64.TRYWAIT P0, [R3+URZ+0xe0], R2 ;  /* 0x0000e002030075a7 */ /* 0x0044e400080011ff */
[----:B---3--:R-:W-:Y:S05]  /*8ac0*/  @!P0 NANOSLEEP.SYNCS 0x989680 ;  /* 0x009896800000895d */ /* 0x008fea0003900000 */
[----:B------:R-:W3:Y:S02]  /*8ad0*/  @!P0 SYNCS.PHASECHK.TRANS64 P0, [R3+URZ+0xe0], R2 ;  /* 0x0000e002030085a7 */ /* 0x000ee400080010ff */
[----:B---3--:R-:W-:Y:S05]  /*8ae0*/  @!P0 BRA `(.L_x_151) ;  /* 0xfffffffc00f08947 */ /* 0x008fea000383ffff */
[----:B------:R-:W-:Y:S05]  /*8af0*/  BRA `(.L_x_152) ;  /* 0xffffffb400387947 */ /* 0x000fea000383ffff */
.L_x_73:
[----:B------:R-:W-:Y:S07]  /*8b00*/  MOV R2, UR23 ;  /* 0x0000001700027c02 */ /* 0x000fee0008000f00 */
.L_x_153:
[----:B--2---:R2:W3:Y:S02]  /*8b10*/  SYNCS.PHASECHK.TRANS64.TRYWAIT P0, [R2+URZ], R3 ;  /* 0x00000003020075a7 */ /* 0x0044e400080011ff */
[----:B---3--:R-:W-:Y:S05]  /*8b20*/  @!P0 NANOSLEEP.SYNCS 0x989680 ;  /* 0x009896800000895d */ /* 0x008fea0003900000 */
[----:B------:R-:W3:Y:S02]  /*8b30*/  @!P0 SYNCS.PHASECHK.TRANS64 P0, [R2+URZ], R3 ;  /* 0x00000003020085a7 */ /* 0x000ee400080010ff */
[----:B---3--:R-:W-:Y:S05]  /*8b40*/  @!P0 BRA `(.L_x_153) ;  /* 0xfffffffc00f08947 */ /* 0x008fea000383ffff */
[----:B------:R-:W-:Y:S05]  /*8b50*/  BRA `(.L_x_72) ;  /* 0xffffffb400b07947 */ /* 0x000fea000383ffff */
.L_x_76:
[----:B------:R-:W-:-:S07]  /*8b60*/  MOV R0, UR5 ;  /* 0x0000000500007c02 */ /* 0x000fce0008000f00 */
.L_x_154:
[----:B-1----:R1:W3:Y:S02]  /*8b70*/  SYNCS.PHASECHK.TRANS64.TRYWAIT P0, [R0+URZ], R2 ;  /* 0x00000002000075a7 */ /* 0x0022e400080011ff */
[----:B---3--:R-:W-:Y:S05]  /*8b80*/  @!P0 NANOSLEEP.SYNCS 0x989680 ;  /* 0x009896800000895d */ /* 0x008fea0003900000 */
[----:B------:R-:W3:Y:S02]  /*8b90*/  @!P0 SYNCS.PHASECHK.TRANS64 P0, [R0+URZ], R2 ;  /* 0x00000002000085a7 */ /* 0x000ee400080010ff */
[----:B---3--:R-:W-:Y:S05]  /*8ba0*/  @!P0 BRA `(.L_x_154) ;  /* 0xfffffffc00f08947 */ /* 0x008fea000383ffff */
[----:B------:R-:W-:Y:S05]  /*8bb0*/  BRA `(.L_x_155) ;  /* 0xffffffb800f47947 */ /* 0x000fea000383ffff */
.L_x_77:
[----:B------:R-:W-:-:S07]  /*8bc0*/  MOV R0, UR6 ;  /* 0x0000000600007c02 */ /* 0x000fce0008000f00 */
.L_x_156:
[----:B-1----:R1:W3:Y:S02]  /*8bd0*/  SYNCS.PHASECHK.TRANS64.TRYWAIT P0, [R0+URZ], R2 ;  /* 0x00000002000075a7 */ /* 0x0022e400080011ff */
[----:B---3--:R-:W-:Y:S05]  /*8be0*/  @!P0 NANOSLEEP.SYNCS 0x989680 ;  /* 0x009896800000895d */ /* 0x008fea0003900000 */
[----:B------:R-:W3:Y:S02]  /*8bf0*/  @!P0 SYNCS.PHASECHK.TRANS64 P0, [R0+URZ], R2 ;  /* 0x00000002000085a7 */ /* 0x000ee400080010ff */
[----:B---3--:R-:W-:Y:S05]  /*8c00*/  @!P0 BRA `(.L_x_156) ;  /* 0xfffffffc00f08947 */ /* 0x008fea000383ffff */
[----:B------:R-:W-:Y:S05]  /*8c10*/  BRA `(.L_x_157) ;  /* 0xffffffbc00007947 */ /* 0x000fea000383ffff */
.L_x_82:
[----:B--2---:R2:W4:Y:S02]  /*8c20*/  SYNCS.PHASECHK.TRANS64.TRYWAIT P0, [R0+URZ+0xb0], R2 ;  /* 0x0000b002000075a7 */ /* 0x00452400080011ff */
[----:B----4-:R-:W-:Y:S05]  /*8c30*/  @!P0 NANOSLEEP.SYNCS 0x989680 ;  /* 0x009896800000895d */ /* 0x010fea0003900000 */
[----:B------:R-:W4:Y:S02]  /*8c40*/  @!P0 SYNCS.PHASECHK.TRANS64 P0, [R0+URZ+0xb0], R2 ;  /* 0x0000b002000085a7 */ /* 0x000f2400080010ff */
[----:B----4-:R-:W-:Y:S05]  /*8c50*/  @!P0 BRA `(.L_x_82) ;  /* 0xfffffffc00f08947 */ /* 0x010fea000383ffff */
[----:B------:R-:W-:Y:S05]  /*8c60*/  BRA `(.L_x_158) ;  /* 0xffffffbc00e87947 */ /* 0x000fea000383ffff */
.L_x_85:
[----:B------:R-:W-:Y:S07]  /*8c70*/  MOV R0, UR4 ;  /* 0x0000000400007c02 */ /* 0x000fee0008000f00 */
.L_x_159:
[----:B--2---:R2:W3:Y:S02]  /*8c80*/  SYNCS.PHASECHK.TRANS64.TRYWAIT P0, [R0+URZ+0xa8], R2 ;  /* 0x0000a802000075a7 */ /* 0x0044e400080011ff */
[----:B---3--:R-:W-:Y:S05]  /*8c90*/  @!P0 NANOSLEEP.SYNCS 0x989680 ;  /* 0x009896800000895d */ /* 0x008fea0003900000 */
[----:B------:R-:W3:Y:S02]  /*8ca0*/  @!P0 SYNCS.PHASECHK.TRANS64 P0, [R0+URZ+0xa8], R2 ;  /* 0x0000a802000085a7 */ /* 0x000ee400080010ff */
[----:B---3--:R-:W-:Y:S05]  /*8cb0*/  @!P0 BRA `(.L_x_159) ;  /* 0xfffffffc00f08947 */ /* 0x008fea000383ffff */
[----:B------:R-:W-:Y:S05]  /*8cc0*/  BRA `(.L_x_84) ;  /* 0xffffffc000c87947 */ /* 0x000fea000383ffff */
.L_x_88:
[----:B------:R-:W-:Y:S07]  /*8cd0*/  MOV R0, UR7 ;  /* 0x0000000700007c02 */ /* 0x000fee0008000f00 */
.L_x_160:
[----:B-1----:R1:W2:Y:S02]  /*8ce0*/  SYNCS.PHASECHK.TRANS64.TRYWAIT P0, [R0+URZ+0x88], R9 ;  /* 0x00008809000075a7 */ /* 0x0022a400080011ff */
[----:B--2---:R-:W-:Y:S05]  /*8cf0*/  @!P0 NANOSLEEP.SYNCS 0x989680 ;  /* 0x009896800000895d */ /* 0x004fea0003900000 */
[----:B------:R-:W2:Y:S02]  /*8d00*/  @!P0 SYNCS.PHASECHK.TRANS64 P0, [R0+URZ+0x88], R9 ;  /* 0x00008809000085a7 */ /* 0x000ea400080010ff */
[----:B--2---:R-:W-:Y:S05]  /*8d10*/  @!P0 BRA `(.L_x_160) ;  /* 0xfffffffc00f08947 */ /* 0x004fea000383ffff */
[----:B------:R-:W-:Y:S05]  /*8d20*/  BRA `(.L_x_161) ;  /* 0xffffffc400407947 */ /* 0x000fea000383ffff */
.L_x_89:
[----:B------:R-:W-:Y:S07]  /*8d30*/  MOV R0, UR5 ;  /* 0x0000000500007c02 */ /* 0x000fee0008000f00 */
.L_x_162:
[----:B-1----:R1:W2:Y:S02]  /*8d40*/  SYNCS.PHASECHK.TRANS64.TRYWAIT P0, [R0+URZ+0x88], R24 ;  /* 0x00008818000075a7 */ /* 0x0022a400080011ff */
[----:B--2---:R-:W-:Y:S05]  /*8d50*/  @!P0 NANOSLEEP.SYNCS 0x989680 ;  /* 0x009896800000895d */ /* 0x004fea0003900000 */
[----:B------:R-:W2:Y:S02]  /*8d60*/  @!P0 SYNCS.PHASECHK.TRANS64 P0, [R0+URZ+0x88], R24 ;  /* 0x00008818000085a7 */ /* 0x000ea400080010ff */
[----:B--2---:R-:W-:Y:S05]  /*8d70*/  @!P0 BRA `(.L_x_162) ;  /* 0xfffffffc00f08947 */ /* 0x004fea000383ffff */
[----:B------:R-:W-:Y:S05]  /*8d80*/  BRA `(.L_x_163) ;  /* 0xffffffc400e07947 */ /* 0x000fea000383ffff */
.L_x_91:
[----:B------:R-:W-:-:S07]  /*8d90*/  MOV R0, UR5 ;  /* 0x0000000500007c02 */ /* 0x000fce0008000f00 */
.L_x_164:
[----:B-1----:R1:W3:Y:S02]  /*8da0*/  SYNCS.PHASECHK.TRANS64.TRYWAIT P0, [R0+URZ], R2 ;  /* 0x00000002000075a7 */ /* 0x0022e400080011ff */
[----:B---3--:R-:W-:Y:S05]  /*8db0*/  @!P0 NANOSLEEP.SYNCS 0x989680 ;  /* 0x009896800000895d */ /* 0x008fea0003900000 */
[----:B------:R-:W3:Y:S02]  /*8dc0*/  @!P0 SYNCS.PHASECHK.TRANS64 P0, [R0+URZ], R2 ;  /* 0x00000002000085a7 */ /* 0x000ee400080010ff */
[----:B---3--:R-:W-:Y:S05]  /*8dd0*/  @!P0 BRA `(.L_x_164) ;  /* 0xfffffffc00f08947 */ /* 0x008fea000383ffff */
[----:B------:R-:W-:Y:S05]  /*8de0*/  BRA `(.L_x_165) ;  /* 0xffffffc8006c7947 */ /* 0x000fea000383ffff */
.L_x_92:
[----:B------:R-:W-:-:S07]  /*8df0*/  MOV R0, UR5 ;  /* 0x0000000500007c02 */ /* 0x000fce0008000f00 */
.L_x_166:
[----:B-1----:R1:W3:Y:S02]  /*8e00*/  SYNCS.PHASECHK.TRANS64.TRYWAIT P0, [R0+URZ], R2 ;  /* 0x00000002000075a7 */ /* 0x0022e400080011ff */
[----:B---3--:R-:W-:Y:S05]  /*8e10*/  @!P0 NANOSLEEP.SYNCS 0x989680 ;  /* 0x009896800000895d */ /* 0x008fea0003900000 */
[----:B------:R-:W3:Y:S02]  /*8e20*/  @!P0 SYNCS.PHASECHK.TRANS64 P0, [R0+URZ], R2 ;  /* 0x00000002000085a7 */ /* 0x000ee400080010ff */
[----:B---3--:R-:W-:Y:S05]  /*8e30*/  @!P0 BRA `(.L_x_166) ;  /* 0xfffffffc00f08947 */ /* 0x008fea000383ffff */
[----:B------:R-:W-:Y:S05]  /*8e40*/  BRA `(.L_x_167) ;  /* 0xffffffc800787947 */ /* 0x000fea000383ffff */
.L_x_94:
[----:B--2---:R2:W4:Y:S02]  /*8e50*/  SYNCS.PHASECHK.TRANS64.TRYWAIT P0, [R0+URZ+0xb0], R2 ;  /* 0x0000b002000075a7 */ /* 0x00452400080011ff */
[----:B----4-:R-:W-:Y:S05]  /*8e60*/  @!P0 NANOSLEEP.SYNCS 0x989680 ;  /* 0x009896800000895d */ /* 0x010fea0003900000 */
[----:B------:R-:W4:Y:S02]  /*8e70*/  @!P0 SYNCS.PHASECHK.TRANS64 P0, [R0+URZ+0xb0], R2 ;  /* 0x0000b002000085a7 */ /* 0x000f2400080010ff */
[----:B----4-:R-:W-:Y:S05]  /*8e80*/  @!P0 BRA `(.L_x_94) ;  /* 0xfffffffc00f08947 */ /* 0x010fea000383ffff */
[----:B------:R-:W-:Y:S05]  /*8e90*/  BRA `(.L_x_168) ;  /* 0xffffffcc005c7947 */ /* 0x000fea000383ffff */
.L_x_104:
[----:B-1----:R1:W3:Y:S02]  /*8ea0*/  SYNCS.PHASECHK.TRANS64.TRYWAIT P1, [R0+URZ+0x70], R3 ;  /* 0x00007003000075a7 */ /* 0x0022e400080211ff */
[----:B---3--:R-:W-:Y:S05]  /*8eb0*/  @!P1 NANOSLEEP.SYNCS 0x989680 ;  /* 0x009896800000995d */ /* 0x008fea0003900000 */
[----:B------:R-:W3:Y:S02]  /*8ec0*/  @!P1 SYNCS.PHASECHK.TRANS64 P1, [R0+URZ+0x70], R3 ;  /* 0x00007003000095a7 */ /* 0x000ee400080210ff */
[----:B---3--:R-:W-:Y:S05]  /*8ed0*/  @!P1 BRA `(.L_x_104) ;  /* 0xfffffffc00f09947 */ /* 0x008fea000383ffff */
[----:B------:R-:W-:Y:S05]  /*8ee0*/  BRA `(.L_x_103) ;  /* 0xffffffd800887947 */ /* 0x000fea000383ffff */
.L_x_106:
[----:B-1----:R1:W4:Y:S02]  /*8ef0*/  SYNCS.PHASECHK.TRANS64.TRYWAIT P0, [R73+URZ+0xd0], R2 ;  /* 0x0000d002490075a7 */ /* 0x00232400080011ff */
[----:B----4-:R-:W-:Y:S05]  /*8f00*/  @!P0 NANOSLEEP.SYNCS 0x989680 ;  /* 0x009896800000895d */ /* 0x010fea0003900000 */
[----:B------:R-:W4:Y:S02]  /*8f10*/  @!P0 SYNCS.PHASECHK.TRANS64 P0, [R73+URZ+0xd0], R2 ;  /* 0x0000d002490085a7 */ /* 0x000f2400080010ff */
[----:B----4-:R-:W-:Y:S05]  /*8f20*/  @!P0 BRA `(.L_x_106) ;  /* 0xfffffffc00f08947 */ /* 0x010fea000383ffff */
[----:B------:R-:W-:Y:S05]  /*8f30*/  BRA `(.L_x_105) ;  /* 0xffffffd800c07947 */ /* 0x000fea000383ffff */
.L_x_117:
[----:B--2---:R2:W4:Y:S02]  /*8f40*/  SYNCS.PHASECHK.TRANS64.TRYWAIT P0, [R2+URZ+0x70], R107 ;  /* 0x0000706b020075a7 */ /* 0x00452400080011ff */
[----:B----4-:R-:W-:Y:S05]  /*8f50*/  @!P0 NANOSLEEP.SYNCS 0x989680 ;  /* 0x009896800000895d */ /* 0x010fea0003900000 */
[----:B------:R-:W4:Y:S02]  /*8f60*/  @!P0 SYNCS.PHASECHK.TRANS64 P0, [R2+URZ+0x70], R107 ;  /* 0x0000706b020085a7 */ /* 0x000f2400080010ff */
[----:B----4-:R-:W-:Y:S05]  /*8f70*/  @!P0 BRA `(.L_x_117) ;  /* 0xfffffffc00f08947 */ /* 0x010fea000383ffff */
[----:B------:R-:W-:Y:S05]  /*8f80*/  BRA `(.L_x_116) ;  /* 0xffffffe400a87947 */ /* 0x000fea000383ffff */
        .weak           $__internal_0_$__cuda_sm10x_tcgen05_guardrail_trap_col_being_dealloced_not_returned_by_alloc
        .type           $__internal_0_$__cuda_sm10x_tcgen05_guardrail_trap_col_being_dealloced_not_returned_by_alloc,@function
        .size           $__internal_0_$__cuda_sm10x_tcgen05_guardrail_trap_col_being_dealloced_not_returned_by_alloc,($__internal_1_$__cuda_sm10x_tcgen05_guardrail_trap_phase_invalid_during_alloc - $__internal_0_$__cuda_sm10x_tcgen05_guardrail_trap_col_being_dealloced_not_returned_by_alloc)
$__internal_0_$__cuda_sm10x_tcgen05_guardrail_trap_col_being_dealloced_not_returned_by_alloc:
[----:B------:R-:W-:Y:S05]  /*8f90*/  BPT.TRAP 0x1 ;  /* 0x000000040000795c */ /* 0x000fea0000300000 */
[----:B------:R-:W-:-:S04]  /*8fa0*/  HFMA2 R3, -RZ, RZ, 0, 0 ;  /* 0x00000000ff037431 */ /* 0x000fc800000001ff */
[----:B------:R-:W-:Y:S05]  /*8fb0*/  RET.REL.NODEC R2 `(_ZN7cutlass13device_kernelINS_4gemm6kernel13GemmUniversalIN4cute5tupleIJiiiiEEENS1_10collective13CollectiveMmaINS1_46MainloopSm100TmaUmmaWarpSpecializedBlockScaledILi7ELi2ELi2ENS5_IJNS4_1CILi1EEENSA_ILi8EEESB_EEEEENS5_IJNSA_ILi128EEENSA_ILi64EEENSA_ILi256EEEEEENS5_IJNS_12float_e2m1_tENS_13float_ue4m3_tEEEENS5_IJNS5_IJlSB_lEEENS4_6LayoutINS5_IJNS5_IJNS5_IJNSA_ILi32EEENSA_ILi4EEEEEEiEEENS5_IJNS5_IJNSA_ILi16EEESP_EEEiEEENS5_IJSB_iEEEEEENS5_IJSU_NS5_IJNS5_IJNSA_ILi0EEESB_EEENSA_ILi512EEEEEENS5_IJSX_iEEEEEEEEEEESL_S14_NS4_8TiledMMAINS4_8MMA_AtomIJNS4_17SM100_MMA_MXF4_SSISJ_SJ_fSK_Li128ELi64ELi16ELNS4_4UMMA5MajorE0ELS19_0ELNS18_7ScaleInE0ELS1A_0EEEEEENSN_INS5_IJSB_SB_SB_EEENS5_IJSX_SX_SX_EEEEENS5_IJNS4_10UnderscoreES1G_S1G_EEEEENS5_IJNS4_23SM90_TMA_LOAD_MULTICASTES1J_EEENS5_IJNS4_14ComposedLayoutINS4_7SwizzleILi3ELi4ELi3EEENS4_18smem_ptr_flag_bitsILi4EEENSN_INS5_IJSC_SH_EEENS5_IJSH_SB_EEEEEEENSN_INS5_IJNS5_IJNS5_IJSQ_SB_EEEST_EEESB_NS5_IJSB_SP_EEEEEENS5_IJNS5_IJNS5_IJST_SZ_EEESY_EEESX_NS5_IJSP_SZ_EEEEEEEEEEEvNS4_8identityENS5_IJNS4_13SM90_TMA_LOADES25_EEES23_vS24_EENS_8epilogue10collective18CollectiveEpilogueINS28_23Sm100TmaWarpSpecializedILi3ELi2ELi32ELb1ELb0EEEJSI_NS5_IJNSN_ISF_SB_EENSN_ISO_SB_EEEEENS_10bfloat16_tESM_S2G_SM_NS28_6fusion15FusionCallbacksIS2C_NS2H_17LinearCombinationIS2G_fS2G_fLNS_15FloatRoundStyleE2EEESI_S2F_JEEENS4_5SM1004TMEM4LOAD26SM100_TMEM_LOAD_32dp32b32xES25_NS1L_INS1M_ILi2ELi4ELi3EEENS1O_ILi16EEENSN_INS5_IJSC_SO_EEENS5_IJSO_SB_EEEEEEENS4_39AutoVectorizingCopyWithAssumedAlignmentILi128EEENS4_14SM90_TMA_STOREES2W_S2Y_S2Y_EEEvvEEEEvNT_6ParamsE) ;  /* 0xffffff7002107950 */ /* 0x000fea0003c3ffff */
        .weak           $__internal_1_$__cuda_sm10x_tcgen05_guardrail_trap_phase_invalid_during_alloc
        .type           $__internal_1_$__cuda_sm10x_tcgen05_guardrail_trap_phase_invalid_during_alloc,@function
        .size           $__internal_1_$__cuda_sm10x_tcgen05_guardrail_trap_phase_invalid_during_alloc,($__internal_2_$__cuda_sm10x_tcgen05_guardrail_trap_unallocated_columns_being_dealloced - $__internal_1_$__cuda_sm10x_tcgen05_guardrail_trap_phase_invalid_during_alloc)
$__internal_1_$__cuda_sm10x_tcgen05_guardrail_trap_phase_invalid_during_alloc:
[----:B------:R-:W-:Y:S05]  /*8fc0*/  BPT.TRAP 0x1 ;  /* 0x000000040000795c */ /* 0x000fea0000300000 */
[----:B------:R-:W-:-:S04]  /*8fd0*/  MOV R3, 0x0 ;  /* 0x0000000000037802 */ /* 0x000fc80000000f00 */
[----:B------:R-:W-:Y:S05]  /*8fe0*/  RET.REL.NODEC R2 `(_ZN7cutlass13device_kernelINS_4gemm6kernel13GemmUniversalIN4cute5tupleIJiiiiEEENS1_10collective13CollectiveMmaINS1_46MainloopSm100TmaUmmaWarpSpecializedBlockScaledILi7ELi2ELi2ENS5_IJNS4_1CILi1EEENSA_ILi8EEESB_EEEEENS5_IJNSA_ILi128EEENSA_ILi64EEENSA_ILi256EEEEEENS5_IJNS_12float_e2m1_tENS_13float_ue4m3_tEEEENS5_IJNS5_IJlSB_lEEENS4_6LayoutINS5_IJNS5_IJNS5_IJNSA_ILi32EEENSA_ILi4EEEEEEiEEENS5_IJNS5_IJNSA_ILi16EEESP_EEEiEEENS5_IJSB_iEEEEEENS5_IJSU_NS5_IJNS5_IJNSA_ILi0EEESB_EEENSA_ILi512EEEEEENS5_IJSX_iEEEEEEEEEEESL_S14_NS4_8TiledMMAINS4_8MMA_AtomIJNS4_17SM100_MMA_MXF4_SSISJ_SJ_fSK_Li128ELi64ELi16ELNS4_4UMMA5MajorE0ELS19_0ELNS18_7ScaleInE0ELS1A_0EEEEEENSN_INS5_IJSB_SB_SB_EEENS5_IJSX_SX_SX_EEEEENS5_IJNS4_10UnderscoreES1G_S1G_EEEEENS5_IJNS4_23SM90_TMA_LOAD_MULTICASTES1J_EEENS5_IJNS4_14ComposedLayoutINS4_7SwizzleILi3ELi4ELi3EEENS4_18smem_ptr_flag_bitsILi4EEENSN_INS5_IJSC_SH_EEENS5_IJSH_SB_EEEEEEENSN_INS5_IJNS5_IJNS5_IJSQ_SB_EEEST_EEESB_NS5_IJSB_SP_EEEEEENS5_IJNS5_IJNS5_IJST_SZ_EEESY_EEESX_NS5_IJSP_SZ_EEEEEEEEEEEvNS4_8identityENS5_IJNS4_13SM90_TMA_LOADES25_EEES23_vS24_EENS_8epilogue10collective18CollectiveEpilogueINS28_23Sm100TmaWarpSpecializedILi3ELi2ELi32ELb1ELb0EEEJSI_NS5_IJNSN_ISF_SB_EENSN_ISO_SB_EEEEENS_10bfloat16_tESM_S2G_SM_NS28_6fusion15FusionCallbacksIS2C_NS2H_17LinearCombinationIS2G_fS2G_fLNS_15FloatRoundStyleE2EEESI_S2F_JEEENS4_5SM1004TMEM4LOAD26SM100_TMEM_LOAD_32dp32b32xES25_NS1L_INS1M_ILi2ELi4ELi3EEENS1O_ILi16EEENSN_INS5_IJSC_SO_EEENS5_IJSO_SB_EEEEEEENS4_39AutoVectorizingCopyWithAssumedAlignmentILi128EEENS4_14SM90_TMA_STOREES2W_S2Y_S2Y_EEEvvEEEEvNT_6ParamsE) ;  /* 0xffffff7002047950 */ /* 0x000fea0003c3ffff */
        .weak           $__internal_2_$__cuda_sm10x_tcgen05_guardrail_trap_unallocated_columns_being_dealloced
        .type           $__internal_2_$__cuda_sm10x_tcgen05_guardrail_trap_unallocated_columns_being_dealloced,@function
        .size           $__internal_2_$__cuda_sm10x_tcgen05_guardrail_trap_unallocated_columns_being_dealloced,(.L_x_170 - $__internal_2_$__cuda_sm10x_tcgen05_guardrail_trap_unallocated_columns_being_dealloced)
$__internal_2_$__cuda_sm10x_tcgen05_guardrail_trap_unallocated_columns_being_dealloced:
[----:B------:R-:W-:Y:S05]  /*8ff0*/  BPT.TRAP 0x1 ;  /* 0x000000040000795c */ /* 0x000fea0000300000 */
[----:B------:R-:W-:-:S04]  /*9000*/  HFMA2 R3, -RZ, RZ, 0, 0 ;  /* 0x00000000ff037431 */ /* 0x000fc800000001ff */
[----:B------:R-:W-:Y:S05]  /*9010*/  RET.REL.NODEC R2 `(_ZN7cutlass13device_kernelINS_4gemm6kernel13GemmUniversalIN4cute5tupleIJiiiiEEENS1_10collective13CollectiveMmaINS1_46MainloopSm100TmaUmmaWarpSpecializedBlockScaledILi7ELi2ELi2ENS5_IJNS4_1CILi1EEENSA_ILi8EEESB_EEEEENS5_IJNSA_ILi128EEENSA_ILi64EEENSA_ILi256EEEEEENS5_IJNS_12float_e2m1_tENS_13float_ue4m3_tEEEENS5_IJNS5_IJlSB_lEEENS4_6LayoutINS5_IJNS5_IJNS5_IJNSA_ILi32EEENSA_ILi4EEEEEEiEEENS5_IJNS5_IJNSA_ILi16EEESP_EEEiEEENS5_IJSB_iEEEEEENS5_IJSU_NS5_IJNS5_IJNSA_ILi0EEESB_EEENSA_ILi512EEEEEENS5_IJSX_iEEEEEEEEEEESL_S14_NS4_8TiledMMAINS4_8MMA_AtomIJNS4_17SM100_MMA_MXF4_SSISJ_SJ_fSK_Li128ELi64ELi16ELNS4_4UMMA5MajorE0ELS19_0ELNS18_7ScaleInE0ELS1A_0EEEEEENSN_INS5_IJSB_SB_SB_EEENS5_IJSX_SX_SX_EEEEENS5_IJNS4_10UnderscoreES1G_S1G_EEEEENS5_IJNS4_23SM90_TMA_LOAD_MULTICASTES1J_EEENS5_IJNS4_14ComposedLayoutINS4_7SwizzleILi3ELi4ELi3EEENS4_18smem_ptr_flag_bitsILi4EEENSN_INS5_IJSC_SH_EEENS5_IJSH_SB_EEEEEEENSN_INS5_IJNS5_IJNS5_IJSQ_SB_EEEST_EEESB_NS5_IJSB_SP_EEEEEENS5_IJNS5_IJNS5_IJST_SZ_EEESY_EEESX_NS5_IJSP_SZ_EEEEEEEEEEEvNS4_8identityENS5_IJNS4_13SM90_TMA_LOADES25_EEES23_vS24_EENS_8epilogue10collective18CollectiveEpilogueINS28_23Sm100TmaWarpSpecializedILi3ELi2ELi32ELb1ELb0EEEJSI_NS5_IJNSN_ISF_SB_EENSN_ISO_SB_EEEEENS_10bfloat16_tESM_S2G_SM_NS28_6fusion15FusionCallbacksIS2C_NS2H_17LinearCombinationIS2G_fS2G_fLNS_15FloatRoundStyleE2EEESI_S2F_JEEENS4_5SM1004TMEM4LOAD26SM100_TMEM_LOAD_32dp32b32xES25_NS1L_INS1M_ILi2ELi4ELi3EEENS1O_ILi16EEENSN_INS5_IJSC_SO_EEENS5_IJSO_SB_EEEEEEENS4_39AutoVectorizingCopyWithAssumedAlignmentILi128EEENS4_14SM90_TMA_STOREES2W_S2Y_S2Y_EEEvvEEEEvNT_6ParamsE) ;  /* 0xffffff6c02f87950 */ /* 0x000fea0003c3ffff */
.L_x_169:
[----:B------:R-:W-:-:S00]  /*9020*/  BRA `(.L_x_169) ;  /* 0xfffffffc00fc7947 */ /* 0x000fc0000383ffff */
[----:B------:R-:W-:-:S00]  /*9030*/  NOP ;  /* 0x0000000000007918 */ /* 0x000fc00000000000 */
        /* <DEDUP_REMOVED lines=12> */
.L_x_170:


//--------------------- .nv.global.init           --------------------------
	.section	.nv.global.init,"aw",@progbits
.nv.global.init:
	.type		$str$29,@object
	.size		$str$29,($str$30 - $str$29)
$str$29:
        /*0000*/ 	.byte	0x28, 0x61, 0x64, 0x64, 0x72, 0x65, 0x73, 0x73, 0x20, 0x26, 0x20, 0x6d, 0x61, 0x73, 0x6b, 0x29
        /*0010*/ 	.byte	0x20, 0x3d, 0x3d, 0x20, 0x30, 0x00
	.type		$str$30,@object
	.size		$str$30,($str$26 - $str$30)
$str$30:
        /*0016*/ 	.byte	0x2f, 0x74, 0x6d, 0x70, 0x2f, 0x63, 0x75, 0x74, 0x6c, 0x61, 0x73, 0x73, 0x5f, 0x73, 0x77, 0x65
        /*0026*/ 	.byte	0x65, 0x70, 0x5f, 0x73, 0x72, 0x63, 0x2f, 0x69, 0x6e, 0x63, 0x6c, 0x75, 0x64, 0x65, 0x2f, 0x63
        /*0036*/ 	.byte	0x75, 0x74, 0x65, 0x2f, 0x70, 0x6f, 0x69, 0x6e, 0x74, 0x65, 0x72, 0x5f, 0x66, 0x6c, 0x61, 0x67
        /*0046*/ 	.byte	0x67, 0x65, 0x64, 0x2e, 0x68, 0x70, 0x70, 0x00
	.type		$str$26,@object
	.size		$str$26,($str$25 - $str$26)
$str$26:
        /*004e*/ 	.byte	0x2f, 0x74, 0x6d, 0x70, 0x2f, 0x63, 0x75, 0x74, 0x6c, 0x61, 0x73, 0x73, 0x5f, 0x73, 0x77, 0x65
        /*005e*/ 	.byte	0x65, 0x70, 0x5f, 0x73, 0x72, 0x63, 0x2f, 0x69, 0x6e, 0x63, 0x6c, 0x75, 0x64, 0x65, 0x2f, 0x63
        /*006e*/ 	.byte	0x75, 0x74, 0x65, 0x2f, 0x61, 0x74, 0x6f, 0x6d, 0x2f, 0x63, 0x6f, 0x70, 0x79, 0x5f, 0x74, 0x72
        /*007e*/ 	.byte	0x61, 0x69, 0x74, 0x73, 0x5f, 0x73, 0x6d, 0x31, 0x30, 0x30, 0x2e, 0x68, 0x70, 0x70, 0x00
	.type		$str$25,@object
	.size		$str$25,(__unnamed_1 - $str$25)
$str$25:
        /*008d*/ 	.byte	0x28, 0x28, 0x75, 0x69, 0x6e, 0x74, 0x33, 0x32, 0x5f, 0x74, 0x28, 0x74, 0x68, 0x72, 0x65, 0x61
        /*009d*/ 	.byte	0x64, 0x49, 0x64, 0x78, 0x2e, 0x78, 0x29, 0x20, 0x2f, 0x20, 0x33, 0x32, 0x29, 0x20, 0x25, 0x20
        /*00ad*/ 	.byte	0x34, 0x29, 0x20, 0x3d, 0x3d, 0x20, 0x28, 0x28, 0x28, 0x74, 0x6d, 0x65, 0x6d, 0x5f, 0x61, 0x64
        /*00bd*/ 	.byte	0x64, 0x72, 0x20, 0x3e, 0x3e, 0x20, 0x31, 0x36, 0x29, 0x20, 0x2f, 0x20, 0x33, 0x32, 0x29, 0x20
        /*00cd*/ 	.byte	0x25, 0x20, 0x34, 0x29, 0x00
	.type		__unnamed_1,@object
	.size		__unnamed_1,(__unnamed_2 - __unnamed_1)
__unnamed_1:
        /*00d2*/ 	.byte	0x61, 0x75, 0x74, 0x6f, 0x20, 0x63, 0x75, 0x74, 0x65, 0x3a, 0x3a, 0x61, 0x73, 0x5f, 0x70, 0x6f
        /* <DEDUP_REMOVED lines=24> */
        /*0262*/ 	.byte	0x34, 0x30, 0x39, 0x36, 0x3e, 0x3e, 0x3e, 0x3e, 0x5d, 0x00
	.type		__unnamed_2,@object
	.size		__unnamed_2,(.L_2 - __unnamed_2)
__unnamed_2:
        /* <DEDUP_REMOVED lines=42> */
        /*050c*/ 	.byte	0x3e, 0x3e, 0x5d, 0x00
.L_2:


//--------------------- .nv.shared._ZN7cutlass13device_kernelINS_4gemm6kernel13GemmUniversalIN4cute5tupleIJiiiiEEENS1_10collective13CollectiveMmaINS1_46MainloopSm100TmaUmmaWarpSpecializedBlockScaledILi7ELi2ELi2ENS5_IJNS4_1CILi1EEENSA_ILi8EEESB_EEEEENS5_IJNSA_ILi128EEENSA_ILi64EEENSA_ILi256EEEEEENS5_IJNS_12float_e2m1_tENS_13float_ue4m3_tEEEENS5_IJNS5_IJlSB_lEEENS4_6LayoutINS5_IJNS5_IJNS5_IJNSA_ILi32EEENSA_ILi4EEEEEEiEEENS5_IJNS5_IJNSA_ILi16EEESP_EEEiEEENS5_IJSB_iEEEEEENS5_IJSU_NS5_IJNS5_IJNSA_ILi0EEESB_EEENSA_ILi512EEEEEENS5_IJSX_iEEEEEEEEEEESL_S14_NS4_8TiledMMAINS4_8MMA_AtomIJNS4_17SM100_MMA_MXF4_SSISJ_SJ_fSK_Li128ELi64ELi16ELNS4_4UMMA5MajorE0ELS19_0ELNS18_7ScaleInE0ELS1A_0EEEEEENSN_INS5_IJSB_SB_SB_EEENS5_IJSX_SX_SX_EEEEENS5_IJNS4_10UnderscoreES1G_S1G_EEEEENS5_IJNS4_23SM90_TMA_LOAD_MULTICASTES1J_EEENS5_IJNS4_14ComposedLayoutINS4_7SwizzleILi3ELi4ELi3EEENS4_18smem_ptr_flag_bitsILi4EEENSN_INS5_IJSC_SH_EEENS5_IJSH_SB_EEEEEEENSN_INS5_IJNS5_IJNS5_IJSQ_SB_EEEST_EEESB_NS5_IJSB_SP_EEEEEENS5_IJNS5_IJNS5_IJST_SZ_EEESY_EEESX_NS5_IJSP_SZ_EEEEEEEEEEEvNS4_8identityENS5_IJNS4_13SM90_TMA_LOADES25_EEES23_vS24_EENS_8epilogue10collective18CollectiveEpilogueINS28_23Sm100TmaWarpSpecializedILi3ELi2ELi32ELb1ELb0EEEJSI_NS5_IJNSN_ISF_SB_EENSN_ISO_SB_EEEEENS_10bfloat16_tESM_S2G_SM_NS28_6fusion15FusionCallbacksIS2C_NS2H_17LinearCombinationIS2G_fS2G_fLNS_15FloatRoundStyleE2EEESI_S2F_JEEENS4_5SM1004TMEM4LOAD26SM100_TMEM_LOAD_32dp32b32xES25_NS1L_INS1M_ILi2ELi4ELi3EEENS1O_ILi16EEENSN_INS5_IJSC_SO_EEENS5_IJSO_SB_EEEEEEENS4_39AutoVectorizingCopyWithAssumedAlignmentILi128EEENS4_14SM90_TMA_STOREES2W_S2Y_S2Y_EEEvvEEEEvNT_6ParamsE --------------------------
	.section	.nv.shared._ZN7cutlass13device_kernelINS_4gemm6kernel13GemmUniversalIN4cute5tupleIJiiiiEEENS1_10collective13CollectiveMmaINS1_46MainloopSm100TmaUmmaWarpSpecializedBlockScaledILi7ELi2ELi2ENS5_IJNS4_1CILi1EEENSA_ILi8EEESB_EEEEENS5_IJNSA_ILi128EEENSA_ILi64EEENSA_ILi256EEEEEENS5_IJNS_12float_e2m1_tENS_13float_ue4m3_tEEEENS5_IJNS5_IJlSB_lEEENS4_6LayoutINS5_IJNS5_IJNS5_IJNSA_ILi32EEENSA_ILi4EEEEEEiEEENS5_IJNS5_IJNSA_ILi16EEESP_EEEiEEENS5_IJSB_iEEEEEENS5_IJSU_NS5_IJNS5_IJNSA_ILi0EEESB_EEENSA_ILi512EEEEEENS5_IJSX_iEEEEEEEEEEESL_S14_NS4_8TiledMMAINS4_8MMA_AtomIJNS4_17SM100_MMA_MXF4_SSISJ_SJ_fSK_Li128ELi64ELi16ELNS4_4UMMA5MajorE0ELS19_0ELNS18_7ScaleInE0ELS1A_0EEEEEENSN_INS5_IJSB_SB_SB_EEENS5_IJSX_SX_SX_EEEEENS5_IJNS4_10UnderscoreES1G_S1G_EEEEENS5_IJNS4_23SM90_TMA_LOAD_MULTICASTES1J_EEENS5_IJNS4_14ComposedLayoutINS4_7SwizzleILi3ELi4ELi3EEENS4_18smem_ptr_flag_bitsILi4EEENSN_INS5_IJSC_SH_EEENS5_IJSH_SB_EEEEEEENSN_INS5_IJNS5_IJNS5_IJSQ_SB_EEEST_EEESB_NS5_IJSB_SP_EEEEEENS5_IJNS5_IJNS5_IJST_SZ_EEESY_EEESX_NS5_IJSP_SZ_EEEEEEEEEEEvNS4_8identityENS5_IJNS4_13SM90_TMA_LOADES25_EEES23_vS24_EENS_8epilogue10collective18CollectiveEpilogueINS28_23Sm100TmaWarpSpecializedILi3ELi2ELi32ELb1ELb0EEEJSI_NS5_IJNSN_ISF_SB_EENSN_ISO_SB_EEEEENS_10bfloat16_tESM_S2G_SM_NS28_6fusion15FusionCallbacksIS2C_NS2H_17LinearCombinationIS2G_fS2G_fLNS_15FloatRoundStyleE2EEESI_S2F_JEEENS4_5SM1004TMEM4LOAD26SM100_TMEM_LOAD_32dp32b32xES25_NS1L_INS1M_ILi2ELi4ELi3EEENS1O_ILi16EEENSN_INS5_IJSC_SO_EEENS5_IJSO_SB_EEEEEEENS4_39AutoVectorizingCopyWithAssumedAlignmentILi128EEENS4_14SM90_TMA_STOREES2W_S2Y_S2Y_EEEvvEEEEvNT_6ParamsE,"aw",@nobits
	.sectionflags	@""
	.align	16
	.zero		1024


//--------------------- .nv.shared.reserved.0     --------------------------
	.section	.nv.shared.reserved.0,"aw",@nobits
	.weak		__nv_reservedSMEM_offset_0_alias
	.size		__nv_reservedSMEM_offset_0_alias, 0, 64
	.other		__nv_reservedSMEM_offset_0_alias,@"STO_CUDA_RESERVED_SHARED STV_DEFAULT"
__nv_reservedSMEM_offset_0_alias:
	.zero		0
.nv.shared.reserved.0:
	.zero		64
	.weak		__nv_reservedSMEM_tcgen05_partition
	.type		__nv_reservedSMEM_tcgen05_partition,@object
	.size		__nv_reservedSMEM_tcgen05_partition,(.L_0 - __nv_reservedSMEM_tcgen05_partition)
__nv_reservedSMEM_tcgen05_partition:
	.zero		32
.L_0:


//--------------------- .nv.global                --------------------------
	.section	.nv.global,"aw",@nobits
.nv.global:
	.type		_ZN40_INTERNAL_db96e709_4_k_cu_6ce4b311_161764cute1_E,@object
	.size		_ZN40_INTERNAL_db96e709_4_k_cu_6ce4b311_161764cute1_E,(_ZN40_INTERNAL_db96e709_4_k_cu_6ce4b311_161764cuda3std3__45__cpo6cbeginE - _ZN40_INTERNAL_db96e709_4_k_cu_6ce4b311_161764cute1_E)
_ZN40_INTERNAL_db96e709_4_k_cu_6ce4b311_161764cute1_E:
	.zero		1
	.type		_ZN40_INTERNAL_db96e709_4_k_cu_6ce4b311_161764cuda3std3__45__cpo6cbeginE,@object
	.size		_ZN40_INTERNAL_db96e709_4_k_cu_6ce4b311_161764cuda3std3__45__cpo6cbeginE,(_ZN40_INTERNAL_db96e709_4_k_cu_6ce4b311_161764cuda3std3__48in_placeE - _ZN40_INTERNAL_db96e709_4_k_cu_6ce4b311_161764cuda3std3__45__cpo6cbeginE)
_ZN40_INTERNAL_db96e709_4_k_cu_6ce4b311_161764cuda3std3__45__cpo6cbeginE:
	.zero		1
	.type		_ZN40_INTERNAL_db96e709_4_k_cu_6ce4b311_161764cuda3std3__48in_placeE,@object
	.size		_ZN40_INTERNAL_db96e709_4_k_cu_6ce4b311_161764cuda3std3__48in_placeE,(_ZN40_INTERNAL_db96e709_4_k_cu_6ce4b311_161764cuda3std6ranges3__45__cpo9iter_moveE - _ZN40_INTERNAL_db96e709_4_k_cu_6ce4b311_161764cuda3std3__48in_placeE)
_ZN40_INTERNAL_db96e709_4_k_cu_6ce4b311_161764cuda3std3__48in_placeE:
	.zero		1
	.type		_ZN40_INTERNAL_db96e709_4_k_cu_6ce4b311_161764cuda3std6ranges3__45__cpo9iter_moveE,@object
	.size		_ZN40_INTERNAL_db96e709_4_k_cu_6ce4b311_161764cuda3std6ranges3__45__cpo9iter_moveE,(_ZN40_INTERNAL_db96e709_4_k_cu_6ce4b311_161764cuda3std3__45__cpo5beginE - _ZN40_INTERNAL_db96e709_4_k_cu_6ce4b311_161764cuda3std6ranges3__45__cpo9iter_moveE)
_ZN40_INTERNAL_db96e709_4_k_cu_6ce4b311_161764cuda3std6ranges3__45__cpo9iter_moveE:
	.zero		1
	.type		_ZN40_INTERNAL_db96e709_4_k_cu_6ce4b311_161764cuda3std3__45__cpo5beginE,@object
	.size		_ZN40_INTERNAL_db96e709_4_k_cu_6ce4b311_161764cuda3std3__45__cpo5beginE,(_ZN40_INTERNAL_db96e709_4_k_cu_6ce4b311_161764cuda3std3__442_GLOBAL__N__db96e709_4_k_cu_6ce4b311_161766ignoreE - _ZN40_INTERNAL_db96e709_4_k_cu_6ce4b311_161764cuda3std3__45__cpo5beginE)
_ZN40_INTERNAL_db96e709_4_k_cu_6ce4b311_161764cuda3std3__45__cpo5beginE:
	.zero		1
	.type		_ZN40_INTERNAL_db96e709_4_k_cu_6ce4b311_161764cuda3std3__442_GLOBAL__N__db96e709_4_k_cu_6ce4b311_161766ignoreE,@object
	.size		_ZN40_INTERNAL_db96e709_4_k_cu_6ce4b311_161764cuda3std3__442_GLOBAL__N__db96e709_4_k_cu_6ce4b311_161766ignoreE,(_ZN40_INTERNAL_db96e709_4_k_cu_6ce4b311_161764cute7productE - _ZN40_INTERNAL_db96e709_4_k_cu_6ce4b311_161764cuda3std3__442_GLOBAL__N__db96e709_4_k_cu_6ce4b311_161766ignoreE)
_ZN40_INTERNAL_db96e709_4_k_cu_6ce4b311_161764cuda3std3__442_GLOBAL__N__db96e709_4_k_cu_6ce4b311_161766ignoreE:
	.zero		1
	.type		_ZN40_INTERNAL_db96e709_4_k_cu_6ce4b311_161764cute7productE,@object
	.size		_ZN40_INTERNAL_db96e709_4_k_cu_6ce4b311_161764cute7productE,(_ZN40_INTERNAL_db96e709_4_k_cu_6ce4b311_161764cuda3std3__45__cpo3endE - _ZN40_INTERNAL_db96e709_4_k_cu_6ce4b311_161764cute7productE)
_ZN40_INTERNAL_db96e709_4_k_cu_6ce4b311_161764cute7productE:
	.zero		1
	.type		_ZN40_INTERNAL_db96e709_4_k_cu_6ce4b311_161764cuda3std3__45__cpo3endE,@object
	.size		_ZN40_INTERNAL_db96e709_4_k_cu_6ce4b311_161764cuda3std3__45__cpo3endE,(_ZN40_INTERNAL_db96e709_4_k_cu_6ce4b311_161764cuda3std3__419piecewise_constructE - _ZN40_INTERNAL_db96e709_4_k_cu_6ce4b311_161764cuda3std3__45__cpo3endE)
_ZN40_INTERNAL_db96e709_4_k_cu_6ce4b311_161764cuda3std3__45__cpo3endE:
	.zero		1
	.type		_ZN40_INTERNAL_db96e709_4_k_cu_6ce4b311_161764cuda3std3__419piecewise_constructE,@object
	.size		_ZN40_INTERNAL_db96e709_4_k_cu_6ce4b311_161764cuda3std3__419piecewise_constructE,(_ZN40_INTERNAL_db96e709_4_k_cu_6ce4b311_161764cuda3std3__45__cpo4cendE - _ZN40_INTERNAL_db96e709_4_k_cu_6ce4b311_161764cuda3std3__419piecewise_constructE)
_ZN40_INTERNAL_db96e709_4_k_cu_6ce4b311_161764cuda3std3__419piecewise_constructE:
	.zero		1
	.type		_ZN40_INTERNAL_db96e709_4_k_cu_6ce4b311_161764cuda3std3__45__cpo4cendE,@object
	.size		_ZN40_INTERNAL_db96e709_4_k_cu_6ce4b311_161764cuda3std3__45__cpo4cendE,(_ZN40_INTERNAL_db96e709_4_k_cu_6ce4b311_161764cuda3std6ranges3__45__cpo4swapE - _ZN40_INTERNAL_db96e709_4_k_cu_6ce4b311_161764cuda3std3__45__cpo4cendE)
_ZN40_INTERNAL_db96e709_4_k_cu_6ce4b311_161764cuda3std3__45__cpo4cendE:
	.zero		1
	.type		_ZN40_INTERNAL_db96e709_4_k_cu_6ce4b311_161764cuda3std6ranges3__45__cpo4swapE,@object
	.size		_ZN40_INTERNAL_db96e709_4_k_cu_6ce4b311_161764cuda3std6ranges3__45__cpo4swapE,(.L_10 - _ZN40_INTERNAL_db96e709_4_k_cu_6ce4b311_161764cuda3std6ranges3__45__cpo4swapE)
_ZN40_INTERNAL_db96e709_4_k_cu_6ce4b311_161764cuda3std6ranges3__45__cpo4swapE:
	.zero		1
.L_10:


//--------------------- .nv.constant0._ZN7cutlass13device_kernelINS_4gemm6kernel13GemmUniversalIN4cute5tupleIJiiiiEEENS1_10collective13CollectiveMmaINS1_46MainloopSm100TmaUmmaWarpSpecializedBlockScaledILi7ELi2ELi2ENS5_IJNS4_1CILi1EEENSA_ILi8EEESB_EEEEENS5_IJNSA_ILi128EEENSA_ILi64EEENSA_ILi256EEEEEENS5_IJNS_12float_e2m1_tENS_13float_ue4m3_tEEEENS5_IJNS5_IJlSB_lEEENS4_6LayoutINS5_IJNS5_IJNS5_IJNSA_ILi32EEENSA_ILi4EEEEEEiEEENS5_IJNS5_IJNSA_ILi16EEESP_EEEiEEENS5_IJSB_iEEEEEENS5_IJSU_NS5_IJNS5_IJNSA_ILi0EEESB_EEENSA_ILi512EEEEEENS5_IJSX_iEEEEEEEEEEESL_S14_NS4_8TiledMMAINS4_8MMA_AtomIJNS4_17SM100_MMA_MXF4_SSISJ_SJ_fSK_Li128ELi64ELi16ELNS4_4UMMA5MajorE0ELS19_0ELNS18_7ScaleInE0ELS1A_0EEEEEENSN_INS5_IJSB_SB_SB_EEENS5_IJSX_SX_SX_EEEEENS5_IJNS4_10UnderscoreES1G_S1G_EEEEENS5_IJNS4_23SM90_TMA_LOAD_MULTICASTES1J_EEENS5_IJNS4_14ComposedLayoutINS4_7SwizzleILi3ELi4ELi3EEENS4_18smem_ptr_flag_bitsILi4EEENSN_INS5_IJSC_SH_EEENS5_IJSH_SB_EEEEEEENSN_INS5_IJNS5_IJNS5_IJSQ_SB_EEEST_EEESB_NS5_IJSB_SP_EEEEEENS5_IJNS5_IJNS5_IJST_SZ_EEESY_EEESX_NS5_IJSP_SZ_EEEEEEEEEEEvNS4_8identityENS5_IJNS4_13SM90_TMA_LOADES25_EEES23_vS24_EENS_8epilogue10collective18CollectiveEpilogueINS28_23Sm100TmaWarpSpecializedILi3ELi2ELi32ELb1ELb0EEEJSI_NS5_IJNSN_ISF_SB_EENSN_ISO_SB_EEEEENS_10bfloat16_tESM_S2G_SM_NS28_6fusion15FusionCallbacksIS2C_NS2H_17LinearCombinationIS2G_fS2G_fLNS_15FloatRoundStyleE2EEESI_S2F_JEEENS4_5SM1004TMEM4LOAD26SM100_TMEM_LOAD_32dp32b32xES25_NS1L_INS1M_ILi2ELi4ELi3EEENS1O_ILi16EEENSN_INS5_IJSC_SO_EEENS5_IJSO_SB_EEEEEEENS4_39AutoVectorizingCopyWithAssumedAlignmentILi128EEENS4_14SM90_TMA_STOREES2W_S2Y_S2Y_EEEvvEEEEvNT_6ParamsE --------------------------
	.section	.nv.constant0._ZN7cutlass13device_kernelINS_4gemm6kernel13GemmUniversalIN4cute5tupleIJiiiiEEENS1_10collective13CollectiveMmaINS1_46MainloopSm100TmaUmmaWarpSpecializedBlockScaledILi7ELi2ELi2ENS5_IJNS4_1CILi1EEENSA_ILi8EEESB_EEEEENS5_IJNSA_ILi128EEENSA_ILi64EEENSA_ILi256EEEEEENS5_IJNS_12float_e2m1_tENS_13float_ue4m3_tEEEENS5_IJNS5_IJlSB_lEEENS4_6LayoutINS5_IJNS5_IJNS5_IJNSA_ILi32EEENSA_ILi4EEEEEEiEEENS5_IJNS5_IJNSA_ILi16EEESP_EEEiEEENS5_IJSB_iEEEEEENS5_IJSU_NS5_IJNS5_IJNSA_ILi0EEESB_EEENSA_ILi512EEEEEENS5_IJSX_iEEEEEEEEEEESL_S14_NS4_8TiledMMAINS4_8MMA_AtomIJNS4_17SM100_MMA_MXF4_SSISJ_SJ_fSK_Li128ELi64ELi16ELNS4_4UMMA5MajorE0ELS19_0ELNS18_7ScaleInE0ELS1A_0EEEEEENSN_INS5_IJSB_SB_SB_EEENS5_IJSX_SX_SX_EEEEENS5_IJNS4_10UnderscoreES1G_S1G_EEEEENS5_IJNS4_23SM90_TMA_LOAD_MULTICASTES1J_EEENS5_IJNS4_14ComposedLayoutINS4_7SwizzleILi3ELi4ELi3EEENS4_18smem_ptr_flag_bitsILi4EEENSN_INS5_IJSC_SH_EEENS5_IJSH_SB_EEEEEEENSN_INS5_IJNS5_IJNS5_IJSQ_SB_EEEST_EEESB_NS5_IJSB_SP_EEEEEENS5_IJNS5_IJNS5_IJST_SZ_EEESY_EEESX_NS5_IJSP_SZ_EEEEEEEEEEEvNS4_8identityENS5_IJNS4_13SM90_TMA_LOADES25_EEES23_vS24_EENS_8epilogue10collective18CollectiveEpilogueINS28_23Sm100TmaWarpSpecializedILi3ELi2ELi32ELb1ELb0EEEJSI_NS5_IJNSN_ISF_SB_EENSN_ISO_SB_EEEEENS_10bfloat16_tESM_S2G_SM_NS28_6fusion15FusionCallbacksIS2C_NS2H_17LinearCombinationIS2G_fS2G_fLNS_15FloatRoundStyleE2EEESI_S2F_JEEENS4_5SM1004TMEM4LOAD26SM100_TMEM_LOAD_32dp32b32xES25_NS1L_INS1M_ILi2ELi4ELi3EEENS1O_ILi16EEENSN_INS5_IJSC_SO_EEENS5_IJSO_SB_EEEEEEENS4_39AutoVectorizingCopyWithAssumedAlignmentILi128EEENS4_14SM90_TMA_STOREES2W_S2Y_S2Y_EEEvvEEEEvNT_6ParamsE,"a",@progbits
	.sectionflags	@""
	.align	4
.nv.constant0._ZN7cutlass13device_kernelINS_4gemm6kernel13GemmUniversalIN4cute5tupleIJiiiiEEENS1_10collective13CollectiveMmaINS1_46MainloopSm100TmaUmmaWarpSpecializedBlockScaledILi7ELi2ELi2ENS5_IJNS4_1CILi1EEENSA_ILi8EEESB_EEEEENS5_IJNSA_ILi128EEENSA_ILi64EEENSA_ILi256EEEEEENS5_IJNS_12float_e2m1_tENS_13float_ue4m3_tEEEENS5_IJNS5_IJlSB_lEEENS4_6LayoutINS5_IJNS5_IJNS5_IJNSA_ILi32EEENSA_ILi4EEEEEEiEEENS5_IJNS5_IJNSA_ILi16EEESP_EEEiEEENS5_IJSB_iEEEEEENS5_IJSU_NS5_IJNS5_IJNSA_ILi0EEESB_EEENSA_ILi512EEEEEENS5_IJSX_iEEEEEEEEEEESL_S14_NS4_8TiledMMAINS4_8MMA_AtomIJNS4_17SM100_MMA_MXF4_SSISJ_SJ_fSK_Li128ELi64ELi16ELNS4_4UMMA5MajorE0ELS19_0ELNS18_7ScaleInE0ELS1A_0EEEEEENSN_INS5_IJSB_SB_SB_EEENS5_IJSX_SX_SX_EEEEENS5_IJNS4_10UnderscoreES1G_S1G_EEEEENS5_IJNS4_23SM90_TMA_LOAD_MULTICASTES1J_EEENS5_IJNS4_14ComposedLayoutINS4_7SwizzleILi3ELi4ELi3EEENS4_18smem_ptr_flag_bitsILi4EEENSN_INS5_IJSC_SH_EEENS5_IJSH_SB_EEEEEEENSN_INS5_IJNS5_IJNS5_IJSQ_SB_EEEST_EEESB_NS5_IJSB_SP_EEEEEENS5_IJNS5_IJNS5_IJST_SZ_EEESY_EEESX_NS5_IJSP_SZ_EEEEEEEEEEEvNS4_8identityENS5_IJNS4_13SM90_TMA_LOADES25_EEES23_vS24_EENS_8epilogue10collective18CollectiveEpilogueINS28_23Sm100TmaWarpSpecializedILi3ELi2ELi32ELb1ELb0EEEJSI_NS5_IJNSN_ISF_SB_EENSN_ISO_SB_EEEEENS_10bfloat16_tESM_S2G_SM_NS28_6fusion15FusionCallbacksIS2C_NS2H_17LinearCombinationIS2G_fS2G_fLNS_15FloatRoundStyleE2EEESI_S2F_JEEENS4_5SM1004TMEM4LOAD26SM100_TMEM_LOAD_32dp32b32xES25_NS1L_INS1M_ILi2ELi4ELi3EEENS1O_ILi16EEENSN_INS5_IJSC_SO_EEENS5_IJSO_SB_EEEEEEENS4_39AutoVectorizingCopyWithAssumedAlignmentILi128EEENS4_14SM90_TMA_STOREES2W_S2Y_S2Y_EEEvvEEEEvNT_6ParamsE:
	.zero		3968


//--------------------- SYMBOLS --------------------------

	.type		.nv.reservedSmem.offset0,@object
	.size		.nv.reservedSmem.offset0,0x4
	.type		.nv.reservedSmem.cap,@object
	.size		.nv.reservedSmem.cap,0x4
	.type		__assertfail,@function
